	.target	sm_90a

	.elftype	@"ET_EXEC"


//--------------------- .note.nv.tkinfo           --------------------------
	.section	.note.nv.tkinfo,"",@"SHT_NOTE"
	.sectionflags	@"SHF_NOTE_NV_TKINFO"
	.tkinfo
        /*0018*/ 	.word	0x00000002
        /*0030*/ 	.string	""
        /*0030*/ 	.string	"ptxas"
        /*0030*/ 	.string	"Cuda compilation tools, release 13.0, V13.0.88"
        /*0030*/ 	.string	"Build cuda_13.0.r13.0/compiler.36424714_0"
        /*0030*/ 	.string	"-arch sm_90a -m 64 "



//--------------------- .note.nv.cuinfo           --------------------------
	.section	.note.nv.cuinfo,"",@"SHT_NOTE"
	.sectionflags	@"SHF_NOTE_NV_CUINFO"
        /*0018*/ 	.short	0x0002
        /*001a*/ 	.short	0x005a
        /*001c*/ 	.short	0x0082
	.zero		2


//--------------------- .nv.info                  --------------------------
	.section	.nv.info,"",@"SHT_CUDA_INFO"
	.align	4


	//----- nvinfo : EIATTR_REGCOUNT
	.align		4
        /*0000*/ 	.byte	0x04, 0x2f
        /*0002*/ 	.short	(.L_15 - .L_14)
	.align		4
.L_14:
        /*0004*/ 	.word	index@(_ZN7cutlass13device_kernelINS_4gemm6kernel13GemmUniversalIN4cute5tupleIJiiiiEEENS1_10collective13CollectiveMmaINS1_34MainloopSm90TmaGmmaWarpSpecializedILi9ENS5_IJNS4_1CILi2EEENSA_ILi1EEESC_EEENS1_35KernelTmaWarpSpecializedCooperativeEEENS5_IJNSA_ILi384EEENSA_ILi16EEENSA_ILi64EEEEEEaNS5_IJlSC_lEEEaSK_NS4_8TiledMMAINS4_8MMA_AtomIJNS4_4SM904GMMA26MMA_64x16x32_S32S8S8_SS_TNEEEENS4_6LayoutISD_NS5_IJSC_NSA_ILi0EEESS_EEEEENS5_IJNS4_10UnderscoreESV_SV_EEEEENS4_13SM90_TMA_LOADENS4_14ComposedLayoutINS4_7SwizzleILi2ELi4ELi3EEENS4_18smem_ptr_flag_bitsILi8EEENSR_INS5_IJNSA_ILi8EEESI_EEENS5_IJSI_SC_EEEEEEEvNS4_8identityENS4_23SM90_TMA_LOAD_MULTICASTES18_vS19_EENS_8epilogue10collective6detail29Sm90TmaWarpSpecializedAdapterINS1D_15DefaultEpilogueIaSK_SK_NS1C_6thread17LinearCombinationIaLi1EiiLNS1H_9ScaleType4KindE0ELNS_15FloatRoundStyleE2EaEENS1_15EpilogueDefaultEEEEEvvEEEEvNT_6ParamsE)
        /*0008*/ 	.word	0x000000a8


	//----- nvinfo : EIATTR_FRAME_SIZE
	.align		4
.L_15:
        /*000c*/ 	.byte	0x04, 0x11
        /*000e*/ 	.short	(.L_17 - .L_16)
	.align		4
.L_16:
        /*0010*/ 	.word	index@(_ZN7cutlass13device_kernelINS_4gemm6kernel13GemmUniversalIN4cute5tupleIJiiiiEEENS1_10collective13CollectiveMmaINS1_34MainloopSm90TmaGmmaWarpSpecializedILi9ENS5_IJNS4_1CILi2EEENSA_ILi1EEESC_EEENS1_35KernelTmaWarpSpecializedCooperativeEEENS5_IJNSA_ILi384EEENSA_ILi16EEENSA_ILi64EEEEEEaNS5_IJlSC_lEEEaSK_NS4_8TiledMMAINS4_8MMA_AtomIJNS4_4SM904GMMA26MMA_64x16x32_S32S8S8_SS_TNEEEENS4_6LayoutISD_NS5_IJSC_NSA_ILi0EEESS_EEEEENS5_IJNS4_10UnderscoreESV_SV_EEEEENS4_13SM90_TMA_LOADENS4_14ComposedLayoutINS4_7SwizzleILi2ELi4ELi3EEENS4_18smem_ptr_flag_bitsILi8EEENSR_INS5_IJNSA_ILi8EEESI_EEENS5_IJSI_SC_EEEEEEEvNS4_8identityENS4_23SM90_TMA_LOAD_MULTICASTES18_vS19_EENS_8epilogue10collective6detail29Sm90TmaWarpSpecializedAdapterINS1D_15DefaultEpilogueIaSK_SK_NS1C_6thread17LinearCombinationIaLi1EiiLNS1H_9ScaleType4KindE0ELNS_15FloatRoundStyleE2EaEENS1_15EpilogueDefaultEEEEEvvEEEEvNT_6ParamsE)
        /*0014*/ 	.word	0x00000000


	//----- nvinfo : EIATTR_MIN_STACK_SIZE
	.align		4
.L_17:
        /*0018*/ 	.byte	0x04, 0x12
        /*001a*/ 	.short	(.L_19 - .L_18)
	.align		4
.L_18:
        /*001c*/ 	.word	index@(_ZN7cutlass13device_kernelINS_4gemm6kernel13GemmUniversalIN4cute5tupleIJiiiiEEENS1_10collective13CollectiveMmaINS1_34MainloopSm90TmaGmmaWarpSpecializedILi9ENS5_IJNS4_1CILi2EEENSA_ILi1EEESC_EEENS1_35KernelTmaWarpSpecializedCooperativeEEENS5_IJNSA_ILi384EEENSA_ILi16EEENSA_ILi64EEEEEEaNS5_IJlSC_lEEEaSK_NS4_8TiledMMAINS4_8MMA_AtomIJNS4_4SM904GMMA26MMA_64x16x32_S32S8S8_SS_TNEEEENS4_6LayoutISD_NS5_IJSC_NSA_ILi0EEESS_EEEEENS5_IJNS4_10UnderscoreESV_SV_EEEEENS4_13SM90_TMA_LOADENS4_14ComposedLayoutINS4_7SwizzleILi2ELi4ELi3EEENS4_18smem_ptr_flag_bitsILi8EEENSR_INS5_IJNSA_ILi8EEESI_EEENS5_IJSI_SC_EEEEEEEvNS4_8identityENS4_23SM90_TMA_LOAD_MULTICASTES18_vS19_EENS_8epilogue10collective6detail29Sm90TmaWarpSpecializedAdapterINS1D_15DefaultEpilogueIaSK_SK_NS1C_6thread17LinearCombinationIaLi1EiiLNS1H_9ScaleType4KindE0ELNS_15FloatRoundStyleE2EaEENS1_15EpilogueDefaultEEEEEvvEEEEvNT_6ParamsE)
        /*0020*/ 	.word	0x00000000
.L_19:


//--------------------- .nv.compat                --------------------------
	.section	.nv.compat,"",@"SHT_CUDA_COMPAT_INFO"
	.align	4
        /*0000*/ 	.byte	0x02, 0x09, 0x01, 0x00, 0x02, 0x02, 0x04, 0x00, 0x02, 0x05, 0x05, 0x00, 0x03, 0x07, 0x01, 0x01
        /*0010*/ 	.byte	0x02, 0x03, 0x01, 0x00, 0x02, 0x06, 0x01, 0x00, 0x04, 0x0b, 0x08, 0x00, 0x00, 0x00, 0x00, 0x00
        /*0020*/ 	.byte	0x00, 0x00, 0x00, 0x00


//--------------------- .nv.info._ZN7cutlass13device_kernelINS_4gemm6kernel13GemmUniversalIN4cute5tupleIJiiiiEEENS1_10collective13CollectiveMmaINS1_34MainloopSm90TmaGmmaWarpSpecializedILi9ENS5_IJNS4_1CILi2EEENSA_ILi1EEESC_EEENS1_35KernelTmaWarpSpecializedCooperativeEEENS5_IJNSA_ILi384EEENSA_ILi16EEENSA_ILi64EEEEEEaNS5_IJlSC_lEEEaSK_NS4_8TiledMMAINS4_8MMA_AtomIJNS4_4SM904GMMA26MMA_64x16x32_S32S8S8_SS_TNEEEENS4_6LayoutISD_NS5_IJSC_NSA_ILi0EEESS_EEEEENS5_IJNS4_10UnderscoreESV_SV_EEEEENS4_13SM90_TMA_LOADENS4_14ComposedLayoutINS4_7SwizzleILi2ELi4ELi3EEENS4_18smem_ptr_flag_bitsILi8EEENSR_INS5_IJNSA_ILi8EEESI_EEENS5_IJSI_SC_EEEEEEEvNS4_8identityENS4_23SM90_TMA_LOAD_MULTICASTES18_vS19_EENS_8epilogue10collective6detail29Sm90TmaWarpSpecializedAdapterINS1D_15DefaultEpilogueIaSK_SK_NS1C_6thread17LinearCombinationIaLi1EiiLNS1H_9ScaleType4KindE0ELNS_15FloatRoundStyleE2EaEENS1_15EpilogueDefaultEEEEEvvEEEEvNT_6ParamsE --------------------------
	.section	.nv.info._ZN7cutlass13device_kernelINS_4gemm6kernel13GemmUniversalIN4cute5tupleIJiiiiEEENS1_10collective13CollectiveMmaINS1_34MainloopSm90TmaGmmaWarpSpecializedILi9ENS5_IJNS4_1CILi2EEENSA_ILi1EEESC_EEENS1_35KernelTmaWarpSpecializedCooperativeEEENS5_IJNSA_ILi384EEENSA_ILi16EEENSA_ILi64EEEEEEaNS5_IJlSC_lEEEaSK_NS4_8TiledMMAINS4_8MMA_AtomIJNS4_4SM904GMMA26MMA_64x16x32_S32S8S8_SS_TNEEEENS4_6LayoutISD_NS5_IJSC_NSA_ILi0EEESS_EEEEENS5_IJNS4_10UnderscoreESV_SV_EEEEENS4_13SM90_TMA_LOADENS4_14ComposedLayoutINS4_7SwizzleILi2ELi4ELi3EEENS4_18smem_ptr_flag_bitsILi8EEENSR_INS5_IJNSA_ILi8EEESI_EEENS5_IJSI_SC_EEEEEEEvNS4_8identityENS4_23SM90_TMA_LOAD_MULTICASTES18_vS19_EENS_8epilogue10collective6detail29Sm90TmaWarpSpecializedAdapterINS1D_15DefaultEpilogueIaSK_SK_NS1C_6thread17LinearCombinationIaLi1EiiLNS1H_9ScaleType4KindE0ELNS_15FloatRoundStyleE2EaEENS1_15EpilogueDefaultEEEEEvvEEEEvNT_6ParamsE,"",@"SHT_CUDA_INFO"
	.sectionflags	@""
	.align	4


	//----- nvinfo : EIATTR_CUDA_API_VERSION
	.align		4
        /*0000*/ 	.byte	0x04, 0x37
        /*0002*/ 	.short	(.L_21 - .L_20)
.L_20:
        /*0004*/ 	.word	0x00000082


	//----- nvinfo : EIATTR_KPARAM_INFO
	.align		4
.L_21:
        /*0008*/ 	.byte	0x04, 0x17
        /*000a*/ 	.short	(.L_23 - .L_22)
.L_22:
        /*000c*/ 	.word	0x00000000
        /*0010*/ 	.short	0x0000
        /*0012*/ 	.short	0x0070
        /*0014*/ 	.byte	0x00, 0xf0, 0x01, 0x10


	//----- nvinfo : EIATTR_SPARSE_MMA_MASK
	.align		4
.L_23:
        /*0018*/ 	.byte	0x03, 0x50
        /*001a*/ 	.short	0x0000


	//----- nvinfo : EIATTR_MAXREG_COUNT
	.align		4
        /*001c*/ 	.byte	0x03, 0x1b
        /*001e*/ 	.short	0x00a8


	//----- nvinfo : EIATTR_NUM_BARRIERS
	.align		4
        /*0020*/ 	.byte	0x02, 0x4c
        /*0022*/ 	.byte	0x01
	.zero		1


	//----- nvinfo : EIATTR_EXTERNS
	.align		4
        /*0024*/ 	.byte	0x04, 0x0f
        /*0026*/ 	.short	(.L_25 - .L_24)


	//   ....[0]....
	.align		4
.L_24:
        /*0028*/ 	.word	index@(__assertfail)


	//----- nvinfo : EIATTR_MERCURY_ISA_VERSION
	.align		4
.L_25:
        /*002c*/ 	.byte	0x03, 0x5f
        /*002e*/ 	.short	0x0101


	//----- nvinfo : EIATTR_INT_WARP_WIDE_INSTR_OFFSETS
	.align		4
        /*0030*/ 	.byte	0x04, 0x31
        /*0032*/ 	.short	(.L_27 - .L_26)


	//   ....[0]....
.L_26:
        /*0034*/ 	.word	0x00000550


	//   ....[1]....
        /*0038*/ 	.word	0x00000580


	//   ....[2]....
        /*003c*/ 	.word	0x00000740


	//----- nvinfo : EIATTR_COOP_GROUP_MASK_REGIDS
	.align		4
.L_27:
        /*0040*/ 	.byte	0x04, 0x29
        /*0042*/ 	.short	(.L_29 - .L_28)


	//   ....[0]....
.L_28:
        /*0044*/ 	.word	0xffffffff


	//   ....[1]....
        /*0048*/ 	.word	0xffffffff


	//   ....[2]....
        /*004c*/ 	.word	0xffffffff


	//   ....[3]....
        /*0050*/ 	.word	0xffffffff


	//   ....[4]....
        /*0054*/ 	.word	0xffffffff


	//   ....[5]....
        /*0058*/ 	.word	0xffffffff


	//----- nvinfo : EIATTR_COOP_GROUP_INSTR_OFFSETS
	.align		4
.L_29:
        /*005c*/ 	.byte	0x04, 0x28
        /*005e*/ 	.short	(.L_31 - .L_30)


	//   ....[0]....
.L_30:
        /*0060*/ 	.word	0x00000060


	//   ....[1]....
        /*0064*/ 	.word	0x00000070


	//   ....[2]....
        /*0068*/ 	.word	0x00000130


	//   ....[3]....
        /*006c*/ 	.word	0x000003a0


	//   ....[4]....
        /*0070*/ 	.word	0x000008c0


	//   ....[5]....
        /*0074*/ 	.word	0x00001320


	//----- nvinfo : EIATTR_REG_RECONFIG
	.align		4
.L_31:
        /*0078*/ 	.byte	0x01, 0x54
	.zero		2


	//----- nvinfo : EIATTR_SYSCALL_OFFSETS
	.align		4
        /*007c*/ 	.byte	0x04, 0x46
        /*007e*/ 	.short	(.L_33 - .L_32)


	//   ....[0]....
.L_32:
        /*0080*/ 	.word	0x000014e0


	//----- nvinfo : EIATTR_MBARRIER_INSTR_OFFSETS
	.align		4
.L_33:
        /*0084*/ 	.byte	0x04, 0x39
        /*0086*/ 	.short	(.L_35 - .L_34)


	//   ....[0]....
.L_34:
        /*0088*/ 	.word	0x00000250
        /*008c*/ 	.word	0x000000ff
        /*0090*/ 	.word	0x00000000
        /*0094*/ 	.short	0x0100
        /*0096*/ 	.byte	0x08
	.zero		1


	//   ....[1]....
        /*0098*/ 	.word	0x00000260
        /*009c*/ 	.word	0x000000ff
        /*00a0*/ 	.word	0x00000048
        /*00a4*/ 	.short	0x0100
        /*00a6*/ 	.byte	0x08
	.zero		1


	//   ....[2]....
        /*00a8*/ 	.word	0x00000270
        /*00ac*/ 	.word	0x000000ff
        /*00b0*/ 	.word	0x00000008
        /*00b4*/ 	.short	0x0100
        /*00b6*/ 	.byte	0x08
	.zero		1


	//   ....[3]....
        /*00b8*/ 	.word	0x00000280
        /*00bc*/ 	.word	0x000000ff
        /*00c0*/ 	.word	0x00000050
        /*00c4*/ 	.short	0x0100
        /*00c6*/ 	.byte	0x08
	.zero		1


	//   ....[4]....
        /*00c8*/ 	.word	0x00000290
        /*00cc*/ 	.word	0x000000ff
        /*00d0*/ 	.word	0x00000010
        /*00d4*/ 	.short	0x0100
        /*00d6*/ 	.byte	0x08
	.zero		1


	//   ....[5]....
        /*00d8*/ 	.word	0x000002a0
        /*00dc*/ 	.word	0x000000ff
        /*00e0*/ 	.word	0x00000058
        /*00e4*/ 	.short	0x0100
        /*00e6*/ 	.byte	0x08
	.zero		1


	//   ....[6]....
        /*00e8*/ 	.word	0x000002b0
        /*00ec*/ 	.word	0x000000ff
        /*00f0*/ 	.word	0x00000018
        /*00f4*/ 	.short	0x0100
        /*00f6*/ 	.byte	0x08
	.zero		1


	//   ....[7]....
        /*00f8*/ 	.word	0x000002c0
        /*00fc*/ 	.word	0x000000ff
        /*0100*/ 	.word	0x00000060
        /*0104*/ 	.short	0x0100
        /*0106*/ 	.byte	0x08
	.zero		1


	//   ....[8]....
        /*0108*/ 	.word	0x000002d0
        /*010c*/ 	.word	0x000000ff
        /*0110*/ 	.word	0x00000020
        /*0114*/ 	.short	0x0100
        /*0116*/ 	.byte	0x08
	.zero		1


	//   ....[9]....
        /*0118*/ 	.word	0x000002e0
        /*011c*/ 	.word	0x000000ff
        /*0120*/ 	.word	0x00000068
        /*0124*/ 	.short	0x0100
        /*0126*/ 	.byte	0x08
	.zero		1


	//   ....[10]....
        /*0128*/ 	.word	0x000002f0
        /*012c*/ 	.word	0x000000ff
        /*0130*/ 	.word	0x00000028
        /*0134*/ 	.short	0x0100
        /*0136*/ 	.byte	0x08
	.zero		1


	//   ....[11]....
        /*0138*/ 	.word	0x00000300
        /*013c*/ 	.word	0x000000ff
        /*0140*/ 	.word	0x00000070
        /*0144*/ 	.short	0x0100
        /*0146*/ 	.byte	0x08
	.zero		1


	//   ....[12]....
        /*0148*/ 	.word	0x00000310
        /*014c*/ 	.word	0x000000ff
        /*0150*/ 	.word	0x00000030
        /*0154*/ 	.short	0x0100
        /*0156*/ 	.byte	0x08
	.zero		1


	//   ....[13]....
        /*0158*/ 	.word	0x00000320
        /*015c*/ 	.word	0x000000ff
        /*0160*/ 	.word	0x00000078
        /*0164*/ 	.short	0x0100
        /*0166*/ 	.byte	0x08
	.zero		1


	//   ....[14]....
        /*0168*/ 	.word	0x00000330
        /*016c*/ 	.word	0x000000ff
        /*0170*/ 	.word	0x00000038
        /*0174*/ 	.short	0x0100
        /*0176*/ 	.byte	0x08
	.zero		1


	//   ....[15]....
        /*0178*/ 	.word	0x00000340
        /*017c*/ 	.word	0x000000ff
        /*0180*/ 	.word	0x00000080
        /*0184*/ 	.short	0x0100
        /*0186*/ 	.byte	0x08
	.zero		1


	//   ....[16]....
        /*0188*/ 	.word	0x00000350
        /*018c*/ 	.word	0x000000ff
        /*0190*/ 	.word	0x00000040
        /*0194*/ 	.short	0x0100
        /*0196*/ 	.byte	0x08
	.zero		1


	//   ....[17]....
        /*0198*/ 	.word	0x00000360
        /*019c*/ 	.word	0x000000ff
        /*01a0*/ 	.word	0x00000088
        /*01a4*/ 	.short	0x0100
        /*01a6*/ 	.byte	0x08
	.zero		1


	//   ....[18]....
        /*01a8*/ 	.word	0x000007c0
        /*01ac*/ 	.word	0x000000ff
        /*01b0*/ 	.word	0x000000a0
        /*01b4*/ 	.short	0x0100
        /*01b6*/ 	.byte	0x06
	.zero		1


	//   ....[19]....
        /*01b8*/ 	.word	0x00000850
        /*01bc*/ 	.word	0x000000ff
        /*01c0*/ 	.word	0x000000a8
        /*01c4*/ 	.short	0x0100
        /*01c6*/ 	.byte	0x06
	.zero		1


	//   ....[20]....
        /*01c8*/ 	.word	0x000015b0
        /*01cc*/ 	.word	0x00000003
        /*01d0*/ 	.word	0x00000000
        /*01d4*/ 	.short	0x010a
        /*01d6*/ 	.byte	0x3f
	.zero		1


	//   ....[21]....
        /*01d8*/ 	.word	0x000015f0
        /*01dc*/ 	.word	0x00000003
        /*01e0*/ 	.word	0x00000000
        /*01e4*/ 	.short	0x010a
        /*01e6*/ 	.byte	0x3f
	.zero		1


	//   ....[22]....
        /*01e8*/ 	.word	0x00001a60
        /*01ec*/ 	.word	0x00000005
        /*01f0*/ 	.word	0x00000000
        /*01f4*/ 	.short	0x010a
        /*01f6*/ 	.byte	0x3f
	.zero		1


	//   ....[23]....
        /*01f8*/ 	.word	0x00001aa0
        /*01fc*/ 	.word	0x00000005
        /*0200*/ 	.word	0x00000000
        /*0204*/ 	.short	0x010a
        /*0206*/ 	.byte	0x3f
	.zero		1


	//   ....[24]....
        /*0208*/ 	.word	0x00001da0
        /*020c*/ 	.word	0x00000005
        /*0210*/ 	.word	0x00000000
        /*0214*/ 	.short	0x0101
        /*0216*/ 	.byte	0x3f
	.zero		1


	//   ....[25]....
        /*0218*/ 	.word	0x00001fc0
        /*021c*/ 	.word	0x00000003
        /*0220*/ 	.word	0x00000000
        /*0224*/ 	.short	0x0101
        /*0226*/ 	.byte	0x3f
	.zero		1


	//   ....[26]....
        /*0228*/ 	.word	0x00004d10
        /*022c*/ 	.word	0x00000017
        /*0230*/ 	.word	0x00000048
        /*0234*/ 	.short	0x010a
        /*0236*/ 	.byte	0x3f
	.zero		1


	//   ....[27]....
        /*0238*/ 	.word	0x00005080
        /*023c*/ 	.word	0x00000003
        /*0240*/ 	.word	0x000000a8
        /*0244*/ 	.short	0x0101
        /*0246*/ 	.byte	0x3f
	.zero		1


	//   ....[28]....
        /*0248*/ 	.word	0x000057e0
        /*024c*/ 	.word	0x00000007
        /*0250*/ 	.word	0x00000000
        /*0254*/ 	.short	0x010a
        /*0256*/ 	.byte	0x3f
	.zero		1


	//   ....[29]....
        /*0258*/ 	.word	0x00005860
        /*025c*/ 	.word	0x00000008
        /*0260*/ 	.word	0x00000000
        /*0264*/ 	.short	0x010a
        /*0266*/ 	.byte	0x3f
	.zero		1


	//   ....[30]....
        /*0268*/ 	.word	0x000058f0
        /*026c*/ 	.word	0x00000009
        /*0270*/ 	.word	0x00000000
        /*0274*/ 	.short	0x010a
        /*0276*/ 	.byte	0x3f
	.zero		1


	//   ....[31]....
        /*0278*/ 	.word	0x00005980
        /*027c*/ 	.word	0x00000008
        /*0280*/ 	.word	0x00000000
        /*0284*/ 	.short	0x010a
        /*0286*/ 	.byte	0x3f
	.zero		1


	//   ....[32]....
        /*0288*/ 	.word	0x00005a10
        /*028c*/ 	.word	0x00000009
        /*0290*/ 	.word	0x00000000
        /*0294*/ 	.short	0x010a
        /*0296*/ 	.byte	0x3f
	.zero		1


	//   ....[33]....
        /*0298*/ 	.word	0x00005aa0
        /*029c*/ 	.word	0x00000008
        /*02a0*/ 	.word	0x00000000
        /*02a4*/ 	.short	0x010a
        /*02a6*/ 	.byte	0x3f
	.zero		1


	//   ....[34]....
        /*02a8*/ 	.word	0x00005b30
        /*02ac*/ 	.word	0x00000009
        /*02b0*/ 	.word	0x00000000
        /*02b4*/ 	.short	0x010a
        /*02b6*/ 	.byte	0x3f
	.zero		1


	//   ....[35]....
        /*02b8*/ 	.word	0x00005bc0
        /*02bc*/ 	.word	0x00000006
        /*02c0*/ 	.word	0x00000000
        /*02c4*/ 	.short	0x010a
        /*02c6*/ 	.byte	0x3f
	.zero		1


	//   ....[36]....
        /*02c8*/ 	.word	0x00005c50
        /*02cc*/ 	.word	0x00000003
        /*02d0*/ 	.word	0x00000000
        /*02d4*/ 	.short	0x010a
        /*02d6*/ 	.byte	0x3f
	.zero		1


	//   ....[37]....
        /*02d8*/ 	.word	0x00005cb0
        /*02dc*/ 	.word	0x00000003
        /*02e0*/ 	.word	0x00000000
        /*02e4*/ 	.short	0x010a
        /*02e6*/ 	.byte	0x3f
	.zero		1


	//   ....[38]....
        /*02e8*/ 	.word	0x00005d00
        /*02ec*/ 	.word	0x00000005
        /*02f0*/ 	.word	0x00000000
        /*02f4*/ 	.short	0x010a
        /*02f6*/ 	.byte	0x3f
	.zero		1


	//   ....[39]....
        /*02f8*/ 	.word	0x00005dd0
        /*02fc*/ 	.word	0x00000017
        /*0300*/ 	.word	0x00000048
        /*0304*/ 	.short	0x010a
        /*0306*/ 	.byte	0x3f
	.zero		1


	//   ....[40]....
        /*0308*/ 	.word	0x00005ea0
        /*030c*/ 	.word	0x00000007
        /*0310*/ 	.word	0x00000000
        /*0314*/ 	.short	0x010a
        /*0316*/ 	.byte	0x3f
	.zero		1


	//   ....[41]....
        /*0318*/ 	.word	0x00005ef0
        /*031c*/ 	.word	0x00000008
        /*0320*/ 	.word	0x00000000
        /*0324*/ 	.short	0x010a
        /*0326*/ 	.byte	0x3f
	.zero		1


	//   ....[42]....
        /*0328*/ 	.word	0x00005f40
        /*032c*/ 	.word	0x00000009
        /*0330*/ 	.word	0x00000000
        /*0334*/ 	.short	0x010a
        /*0336*/ 	.byte	0x3f
	.zero		1


	//   ....[43]....
        /*0338*/ 	.word	0x00005f90
        /*033c*/ 	.word	0x00000008
        /*0340*/ 	.word	0x00000000
        /*0344*/ 	.short	0x010a
        /*0346*/ 	.byte	0x3f
	.zero		1


	//   ....[44]....
        /*0348*/ 	.word	0x00005fe0
        /*034c*/ 	.word	0x00000009
        /*0350*/ 	.word	0x00000000
        /*0354*/ 	.short	0x010a
        /*0356*/ 	.byte	0x3f
	.zero		1


	//   ....[45]....
        /*0358*/ 	.word	0x00006030
        /*035c*/ 	.word	0x00000008
        /*0360*/ 	.word	0x00000000
        /*0364*/ 	.short	0x010a
        /*0366*/ 	.byte	0x3f
	.zero		1


	//   ....[46]....
        /*0368*/ 	.word	0x00006080
        /*036c*/ 	.word	0x00000009
        /*0370*/ 	.word	0x00000000
        /*0374*/ 	.short	0x010a
        /*0376*/ 	.byte	0x3f
	.zero		1


	//   ....[47]....
        /*0378*/ 	.word	0x000060d0
        /*037c*/ 	.word	0x00000006
        /*0380*/ 	.word	0x00000000
        /*0384*/ 	.short	0x010a
        /*0386*/ 	.byte	0x3f
	.zero		1


	//----- nvinfo : EIATTR_NUM_MBARRIERS
	.align		4
.L_35:
        /*0388*/ 	.byte	0x03, 0x38
        /*038a*/ 	.short	0x0014


	//----- nvinfo : EIATTR_EXIT_INSTR_OFFSETS
	.align		4
        /*038c*/ 	.byte	0x04, 0x1c
        /*038e*/ 	.short	(.L_37 - .L_36)


	//   ....[0]....
.L_36:
        /*0390*/ 	.word	0x00000a20


	//   ....[1]....
        /*0394*/ 	.word	0x00001230


	//   ....[2]....
        /*0398*/ 	.word	0x00004410


	//   ....[3]....
        /*039c*/ 	.word	0x00004970


	//   ....[4]....
        /*03a0*/ 	.word	0x00005ca0


	//----- nvinfo : EIATTR_MAX_THREADS
	.align		4
.L_37:
        /*03a4*/ 	.byte	0x04, 0x05
        /*03a6*/ 	.short	(.L_39 - .L_38)
.L_38:
        /*03a8*/ 	.word	0x00000180
        /*03ac*/ 	.word	0x00000001
        /*03b0*/ 	.word	0x00000001


	//----- nvinfo : EIATTR_CRS_STACK_SIZE
	.align		4
.L_39:
        /*03b4*/ 	.byte	0x04, 0x1e
        /*03b6*/ 	.short	(.L_41 - .L_40)
.L_40:
        /*03b8*/ 	.word	0x00000000


	//----- nvinfo : EIATTR_CBANK_PARAM_SIZE
	.align		4
.L_41:
        /*03bc*/ 	.byte	0x03, 0x19
        /*03be*/ 	.short	0x0470


	//----- nvinfo : EIATTR_PARAM_CBANK
	.align		4
        /*03c0*/ 	.byte	0x04, 0x0a
        /*03c2*/ 	.short	(.L_43 - .L_42)
	.align		4
.L_42:
        /*03c4*/ 	.word	index@(.nv.constant0._ZN7cutlass13device_kernelINS_4gemm6kernel13GemmUniversalIN4cute5tupleIJiiiiEEENS1_10collective13CollectiveMmaINS1_34MainloopSm90TmaGmmaWarpSpecializedILi9ENS5_IJNS4_1CILi2EEENSA_ILi1EEESC_EEENS1_35KernelTmaWarpSpecializedCooperativeEEENS5_IJNSA_ILi384EEENSA_ILi16EEENSA_ILi64EEEEEEaNS5_IJlSC_lEEEaSK_NS4_8TiledMMAINS4_8MMA_AtomIJNS4_4SM904GMMA26MMA_64x16x32_S32S8S8_SS_TNEEEENS4_6LayoutISD_NS5_IJSC_NSA_ILi0EEESS_EEEEENS5_IJNS4_10UnderscoreESV_SV_EEEEENS4_13SM90_TMA_LOADENS4_14ComposedLayoutINS4_7SwizzleILi2ELi4ELi3EEENS4_18smem_ptr_flag_bitsILi8EEENSR_INS5_IJNSA_ILi8EEESI_EEENS5_IJSI_SC_EEEEEEEvNS4_8identityENS4_23SM90_TMA_LOAD_MULTICASTES18_vS19_EENS_8epilogue10collective6detail29Sm90TmaWarpSpecializedAdapterINS1D_15DefaultEpilogueIaSK_SK_NS1C_6thread17LinearCombinationIaLi1EiiLNS1H_9ScaleType4KindE0ELNS_15FloatRoundStyleE2EaEENS1_15EpilogueDefaultEEEEEvvEEEEvNT_6ParamsE)
        /*03c8*/ 	.short	0x0210
        /*03ca*/ 	.short	0x0470


	//----- nvinfo : EIATTR_SW_WAR
	.align		4
.L_43:
        /*03cc*/ 	.byte	0x04, 0x36
        /*03ce*/ 	.short	(.L_45 - .L_44)
.L_44:
        /*03d0*/ 	.word	0x00000008
.L_45:


//--------------------- .nv.callgraph             --------------------------
	.section	.nv.callgraph,"",@"SHT_CUDA_CALLGRAPH"
	.align	4
	.sectionentsize	8
	.align		4
        /*0000*/ 	.word	0x00000000
	.align		4
        /*0004*/ 	.word	0xffffffff
	.align		4
        /*0008*/ 	.word	index@(_ZN7cutlass13device_kernelINS_4gemm6kernel13GemmUniversalIN4cute5tupleIJiiiiEEENS1_10collective13CollectiveMmaINS1_34MainloopSm90TmaGmmaWarpSpecializedILi9ENS5_IJNS4_1CILi2EEENSA_ILi1EEESC_EEENS1_35KernelTmaWarpSpecializedCooperativeEEENS5_IJNSA_ILi384EEENSA_ILi16EEENSA_ILi64EEEEEEaNS5_IJlSC_lEEEaSK_NS4_8TiledMMAINS4_8MMA_AtomIJNS4_4SM904GMMA26MMA_64x16x32_S32S8S8_SS_TNEEEENS4_6LayoutISD_NS5_IJSC_NSA_ILi0EEESS_EEEEENS5_IJNS4_10UnderscoreESV_SV_EEEEENS4_13SM90_TMA_LOADENS4_14ComposedLayoutINS4_7SwizzleILi2ELi4ELi3EEENS4_18smem_ptr_flag_bitsILi8EEENSR_INS5_IJNSA_ILi8EEESI_EEENS5_IJSI_SC_EEEEEEEvNS4_8identityENS4_23SM90_TMA_LOAD_MULTICASTES18_vS19_EENS_8epilogue10collective6detail29Sm90TmaWarpSpecializedAdapterINS1D_15DefaultEpilogueIaSK_SK_NS1C_6thread17LinearCombinationIaLi1EiiLNS1H_9ScaleType4KindE0ELNS_15FloatRoundStyleE2EaEENS1_15EpilogueDefaultEEEEEvvEEEEvNT_6ParamsE)
	.align		4
        /*000c*/ 	.word	index@(__assertfail)
	.align		4
        /*0010*/ 	.word	0x00000000
	.align		4
        /*0014*/ 	.word	0xfffffffe
	.align		4
        /*0018*/ 	.word	0x00000000
	.align		4
        /*001c*/ 	.word	0xfffffffd
	.align		4
        /*0020*/ 	.word	0x00000000
	.align		4
        /*0024*/ 	.word	0xfffffffc


//--------------------- .nv.constant4             --------------------------
	.section	.nv.constant4,"a",@progbits
	.align	8
	.align		8
.nv.constant4:
        /*0000*/ 	.dword	__assertfail
	.align		8
        /*0008*/ 	.dword	__unnamed_1
	.align		8
        /*0010*/ 	.dword	_ZN39_INTERNAL_307869c8_4_k_cu_69c6b5e4_35114cuda3std3__45__cpo5beginE
	.align		8
        /*0018*/ 	.dword	_ZN39_INTERNAL_307869c8_4_k_cu_69c6b5e4_35114cuda3std3__45__cpo3endE
	.align		8
        /*0020*/ 	.dword	_ZN39_INTERNAL_307869c8_4_k_cu_69c6b5e4_35114cuda3std3__45__cpo6cbeginE
	.align		8
        /*0028*/ 	.dword	_ZN39_INTERNAL_307869c8_4_k_cu_69c6b5e4_35114cuda3std3__45__cpo4cendE
	.align		8
        /*0030*/ 	.dword	_ZN39_INTERNAL_307869c8_4_k_cu_69c6b5e4_35114cuda3std3__441_GLOBAL__N__307869c8_4_k_cu_69c6b5e4_35116ignoreE
	.align		8
        /*0038*/ 	.dword	_ZN39_INTERNAL_307869c8_4_k_cu_69c6b5e4_35114cuda3std3__419piecewise_constructE
	.align		8
        /*0040*/ 	.dword	_ZN39_INTERNAL_307869c8_4_k_cu_69c6b5e4_35114cuda3std3__48in_placeE
	.align		8
        /*0048*/ 	.dword	_ZN39_INTERNAL_307869c8_4_k_cu_69c6b5e4_35114cuda3std6ranges3__45__cpo4swapE
	.align		8
        /*0050*/ 	.dword	_ZN39_INTERNAL_307869c8_4_k_cu_69c6b5e4_35114cuda3std6ranges3__45__cpo9iter_moveE
	.align		8
        /*0058*/ 	.dword	_ZN39_INTERNAL_307869c8_4_k_cu_69c6b5e4_35114cute7productE
	.align		8
        /*0060*/ 	.dword	_ZN39_INTERNAL_307869c8_4_k_cu_69c6b5e4_35114cute1_E
	.align		8
        /*0068*/ 	.dword	$str$22
	.align		8
        /*0070*/ 	.dword	$str$23


//--------------------- .text._ZN7cutlass13device_kernelINS_4gemm6kernel13GemmUniversalIN4cute5tupleIJiiiiEEENS1_10collective13CollectiveMmaINS1_34MainloopSm90TmaGmmaWarpSpecializedILi9ENS5_IJNS4_1CILi2EEENSA_ILi1EEESC_EEENS1_35KernelTmaWarpSpecializedCooperativeEEENS5_IJNSA_ILi384EEENSA_ILi16EEENSA_ILi64EEEEEEaNS5_IJlSC_lEEEaSK_NS4_8TiledMMAINS4_8MMA_AtomIJNS4_4SM904GMMA26MMA_64x16x32_S32S8S8_SS_TNEEEENS4_6LayoutISD_NS5_IJSC_NSA_ILi0EEESS_EEEEENS5_IJNS4_10UnderscoreESV_SV_EEEEENS4_13SM90_TMA_LOADENS4_14ComposedLayoutINS4_7SwizzleILi2ELi4ELi3EEENS4_18smem_ptr_flag_bitsILi8EEENSR_INS5_IJNSA_ILi8EEESI_EEENS5_IJSI_SC_EEEEEEEvNS4_8identityENS4_23SM90_TMA_LOAD_MULTICASTES18_vS19_EENS_8epilogue10collective6detail29Sm90TmaWarpSpecializedAdapterINS1D_15DefaultEpilogueIaSK_SK_NS1C_6thread17LinearCombinationIaLi1EiiLNS1H_9ScaleType4KindE0ELNS_15FloatRoundStyleE2EaEENS1_15EpilogueDefaultEEEEEvvEEEEvNT_6ParamsE --------------------------
	.section	.text._ZN7cutlass13device_kernelINS_4gemm6kernel13GemmUniversalIN4cute5tupleIJiiiiEEENS1_10collective13CollectiveMmaINS1_34MainloopSm90TmaGmmaWarpSpecializedILi9ENS5_IJNS4_1CILi2EEENSA_ILi1EEESC_EEENS1_35KernelTmaWarpSpecializedCooperativeEEENS5_IJNSA_ILi384EEENSA_ILi16EEENSA_ILi64EEEEEEaNS5_IJlSC_lEEEaSK_NS4_8TiledMMAINS4_8MMA_AtomIJNS4_4SM904GMMA26MMA_64x16x32_S32S8S8_SS_TNEEEENS4_6LayoutISD_NS5_IJSC_NSA_ILi0EEESS_EEEEENS5_IJNS4_10UnderscoreESV_SV_EEEEENS4_13SM90_TMA_LOADENS4_14ComposedLayoutINS4_7SwizzleILi2ELi4ELi3EEENS4_18smem_ptr_flag_bitsILi8EEENSR_INS5_IJNSA_ILi8EEESI_EEENS5_IJSI_SC_EEEEEEEvNS4_8identityENS4_23SM90_TMA_LOAD_MULTICASTES18_vS19_EENS_8epilogue10collective6detail29Sm90TmaWarpSpecializedAdapterINS1D_15DefaultEpilogueIaSK_SK_NS1C_6thread17LinearCombinationIaLi1EiiLNS1H_9ScaleType4KindE0ELNS_15FloatRoundStyleE2EaEENS1_15EpilogueDefaultEEEEEvvEEEEvNT_6ParamsE,"ax",@progbits
	.align	128
.text._ZN7cutlass13device_kernelINS_4gemm6kernel13GemmUniversalIN4cute5tupleIJiiiiEEENS1_10collective13CollectiveMmaINS1_34MainloopSm90TmaGmmaWarpSpecializedILi9ENS5_IJNS4_1CILi2EEENSA_ILi1EEESC_EEENS1_35KernelTmaWarpSpecializedCooperativeEEENS5_IJNSA_ILi384EEENSA_ILi16EEENSA_ILi64EEEEEEaNS5_IJlSC_lEEEaSK_NS4_8TiledMMAINS4_8MMA_AtomIJNS4_4SM904GMMA26MMA_64x16x32_S32S8S8_SS_TNEEEENS4_6LayoutISD_NS5_IJSC_NSA_ILi0EEESS_EEEEENS5_IJNS4_10UnderscoreESV_SV_EEEEENS4_13SM90_TMA_LOADENS4_14ComposedLayoutINS4_7SwizzleILi2ELi4ELi3EEENS4_18smem_ptr_flag_bitsILi8EEENSR_INS5_IJNSA_ILi8EEESI_EEENS5_IJSI_SC_EEEEEEEvNS4_8identityENS4_23SM90_TMA_LOAD_MULTICASTES18_vS19_EENS_8epilogue10collective6detail29Sm90TmaWarpSpecializedAdapterINS1D_15DefaultEpilogueIaSK_SK_NS1C_6thread17LinearCombinationIaLi1EiiLNS1H_9ScaleType4KindE0ELNS_15FloatRoundStyleE2EaEENS1_15EpilogueDefaultEEEEEvvEEEEvNT_6ParamsE:
        .type           _ZN7cutlass13device_kernelINS_4gemm6kernel13GemmUniversalIN4cute5tupleIJiiiiEEENS1_10collective13CollectiveMmaINS1_34MainloopSm90TmaGmmaWarpSpecializedILi9ENS5_IJNS4_1CILi2EEENSA_ILi1EEESC_EEENS1_35KernelTmaWarpSpecializedCooperativeEEENS5_IJNSA_ILi384EEENSA_ILi16EEENSA_ILi64EEEEEEaNS5_IJlSC_lEEEaSK_NS4_8TiledMMAINS4_8MMA_AtomIJNS4_4SM904GMMA26MMA_64x16x32_S32S8S8_SS_TNEEEENS4_6LayoutISD_NS5_IJSC_NSA_ILi0EEESS_EEEEENS5_IJNS4_10UnderscoreESV_SV_EEEEENS4_13SM90_TMA_LOADENS4_14ComposedLayoutINS4_7SwizzleILi2ELi4ELi3EEENS4_18smem_ptr_flag_bitsILi8EEENSR_INS5_IJNSA_ILi8EEESI_EEENS5_IJSI_SC_EEEEEEEvNS4_8identityENS4_23SM90_TMA_LOAD_MULTICASTES18_vS19_EENS_8epilogue10collective6detail29Sm90TmaWarpSpecializedAdapterINS1D_15DefaultEpilogueIaSK_SK_NS1C_6thread17LinearCombinationIaLi1EiiLNS1H_9ScaleType4KindE0ELNS_15FloatRoundStyleE2EaEENS1_15EpilogueDefaultEEEEEvvEEEEvNT_6ParamsE,@function
        .size           _ZN7cutlass13device_kernelINS_4gemm6kernel13GemmUniversalIN4cute5tupleIJiiiiEEENS1_10collective13CollectiveMmaINS1_34MainloopSm90TmaGmmaWarpSpecializedILi9ENS5_IJNS4_1CILi2EEENSA_ILi1EEESC_EEENS1_35KernelTmaWarpSpecializedCooperativeEEENS5_IJNSA_ILi384EEENSA_ILi16EEENSA_ILi64EEEEEEaNS5_IJlSC_lEEEaSK_NS4_8TiledMMAINS4_8MMA_AtomIJNS4_4SM904GMMA26MMA_64x16x32_S32S8S8_SS_TNEEEENS4_6LayoutISD_NS5_IJSC_NSA_ILi0EEESS_EEEEENS5_IJNS4_10UnderscoreESV_SV_EEEEENS4_13SM90_TMA_LOADENS4_14ComposedLayoutINS4_7SwizzleILi2ELi4ELi3EEENS4_18smem_ptr_flag_bitsILi8EEENSR_INS5_IJNSA_ILi8EEESI_EEENS5_IJSI_SC_EEEEEEEvNS4_8identityENS4_23SM90_TMA_LOAD_MULTICASTES18_vS19_EENS_8epilogue10collective6detail29Sm90TmaWarpSpecializedAdapterINS1D_15DefaultEpilogueIaSK_SK_NS1C_6thread17LinearCombinationIaLi1EiiLNS1H_9ScaleType4KindE0ELNS_15FloatRoundStyleE2EaEENS1_15EpilogueDefaultEEEEEvvEEEEvNT_6ParamsE,(.L_x_118 - _ZN7cutlass13device_kernelINS_4gemm6kernel13GemmUniversalIN4cute5tupleIJiiiiEEENS1_10collective13CollectiveMmaINS1_34MainloopSm90TmaGmmaWarpSpecializedILi9ENS5_IJNS4_1CILi2EEENSA_ILi1EEESC_EEENS1_35KernelTmaWarpSpecializedCooperativeEEENS5_IJNSA_ILi384EEENSA_ILi16EEENSA_ILi64EEEEEEaNS5_IJlSC_lEEEaSK_NS4_8TiledMMAINS4_8MMA_AtomIJNS4_4SM904GMMA26MMA_64x16x32_S32S8S8_SS_TNEEEENS4_6LayoutISD_NS5_IJSC_NSA_ILi0EEESS_EEEEENS5_IJNS4_10UnderscoreESV_SV_EEEEENS4_13SM90_TMA_LOADENS4_14ComposedLayoutINS4_7SwizzleILi2ELi4ELi3EEENS4_18smem_ptr_flag_bitsILi8EEENSR_INS5_IJNSA_ILi8EEESI_EEENS5_IJSI_SC_EEEEEEEvNS4_8identityENS4_23SM90_TMA_LOAD_MULTICASTES18_vS19_EENS_8epilogue10collective6detail29Sm90TmaWarpSpecializedAdapterINS1D_15DefaultEpilogueIaSK_SK_NS1C_6thread17LinearCombinationIaLi1EiiLNS1H_9ScaleType4KindE0ELNS_15FloatRoundStyleE2EaEENS1_15EpilogueDefaultEEEEEvvEEEEvNT_6ParamsE)
        .other          _ZN7cutlass13device_kernelINS_4gemm6kernel13GemmUniversalIN4cute5tupleIJiiiiEEENS1_10collective13CollectiveMmaINS1_34MainloopSm90TmaGmmaWarpSpecializedILi9ENS5_IJNS4_1CILi2EEENSA_ILi1EEESC_EEENS1_35KernelTmaWarpSpecializedCooperativeEEENS5_IJNSA_ILi384EEENSA_ILi16EEENSA_ILi64EEEEEEaNS5_IJlSC_lEEEaSK_NS4_8TiledMMAINS4_8MMA_AtomIJNS4_4SM904GMMA26MMA_64x16x32_S32S8S8_SS_TNEEEENS4_6LayoutISD_NS5_IJSC_NSA_ILi0EEESS_EEEEENS5_IJNS4_10UnderscoreESV_SV_EEEEENS4_13SM90_TMA_LOADENS4_14ComposedLayoutINS4_7SwizzleILi2ELi4ELi3EEENS4_18smem_ptr_flag_bitsILi8EEENSR_INS5_IJNSA_ILi8EEESI_EEENS5_IJSI_SC_EEEEEEEvNS4_8identityENS4_23SM90_TMA_LOAD_MULTICASTES18_vS19_EENS_8epilogue10collective6detail29Sm90TmaWarpSpecializedAdapterINS1D_15DefaultEpilogueIaSK_SK_NS1C_6thread17LinearCombinationIaLi1EiiLNS1H_9ScaleType4KindE0ELNS_15FloatRoundStyleE2EaEENS1_15EpilogueDefaultEEEEEvvEEEEvNT_6ParamsE,@"STO_CUDA_ENTRY STV_DEFAULT"
_ZN7cutlass13device_kernelINS_4gemm6kernel13GemmUniversalIN4cute5tupleIJiiiiEEENS1_10collective13CollectiveMmaINS1_34MainloopSm90TmaGmmaWarpSpecializedILi9ENS5_IJNS4_1CILi2EEENSA_ILi1EEESC_EEENS1_35KernelTmaWarpSpecializedCooperativeEEENS5_IJNSA_ILi384EEENSA_ILi16EEENSA_ILi64EEEEEEaNS5_IJlSC_lEEEaSK_NS4_8TiledMMAINS4_8MMA_AtomIJNS4_4SM904GMMA26MMA_64x16x32_S32S8S8_SS_TNEEEENS4_6LayoutISD_NS5_IJSC_NSA_ILi0EEESS_EEEEENS5_IJNS4_10UnderscoreESV_SV_EEEEENS4_13SM90_TMA_LOADENS4_14ComposedLayoutINS4_7SwizzleILi2ELi4ELi3EEENS4_18smem_ptr_flag_bitsILi8EEENSR_INS5_IJNSA_ILi8EEESI_EEENS5_IJSI_SC_EEEEEEEvNS4_8identityENS4_23SM90_TMA_LOAD_MULTICASTES18_vS19_EENS_8epilogue10collective6detail29Sm90TmaWarpSpecializedAdapterINS1D_15DefaultEpilogueIaSK_SK_NS1C_6thread17LinearCombinationIaLi1EiiLNS1H_9ScaleType4KindE0ELNS_15FloatRoundStyleE2EaEENS1_15EpilogueDefaultEEEEEvvEEEEvNT_6ParamsE:
[----:B------:R-:W0:Y:S01]  /*0000*/  LDC R1, c[0x0][0x28] ;  /* 0x00000a00ff017b82 */ /* 0x000e220000000800 */
[----:B------:R-:W1:Y:S01]  /*0010*/  S2R R18, SR_TID.X ;  /* 0x0000000000127919 */ /* 0x000e620000002100 */
[----:B------:R-:W-:Y:S01]  /*0020*/  ELECT P0, URZ, PT ;  /* 0x00000000003f782f */ /* 0x000fe20003800000 */
[----:B------:R-:W-:Y:S01]  /*0030*/  BSSY B0, `(.L_x_0) ;  /* 0x000000f000007945 */ /* 0x000fe20003800000 */
[--C-:B-1----:R-:W-:Y:S02]  /*0040*/  SHF.R.U32.HI R0, RZ, 0x5, R18.reuse ;  /* 0x00000005ff007819 */ /* 0x102fe40000011612 */
[----:B------:R-:W-:-:S03]  /*0050*/  SHF.R.U32.HI R3, RZ, 0x7, R18 ;  /* 0x00000007ff037819 */ /* 0x000fc60000011612 */
[----:B------:R-:W1:Y:S04]  /*0060*/  SHFL.IDX PT, R2, R0, RZ, 0x1f ;  /* 0x00001fff00027589 */ /* 0x000e6800000e0000 */
[----:B------:R2:W3:Y:S01]  /*0070*/  SHFL.IDX PT, R5, R3, RZ, 0x1f ;  /* 0x00001fff03057589 */ /* 0x0004e200000e0000 */
[----:B-1----:R-:W-:-:S13]  /*0080*/  ISETP.NE.OR P0, PT, R2, RZ, !P0 ;  /* 0x000000ff0200720c */ /* 0x002fda0004705670 */
[----:B0-23--:R-:W-:Y:S05]  /*0090*/  @P0 BRA `(.L_x_1) ;  /* 0x0000000000200947 */ /* 0x00dfea0003800000 */
[----:B------:R-:W-:Y:S02]  /*00a0*/  ULDC.64 UR4, c[0x0][0x198] ;  /* 0x0000660000047ab9 */ /* 0x000fe40000000a00 */
[----:B------:R-:W-:Y:S02]  /*00b0*/  UIADD3 UR6, UP0, UR4, 0xf0, URZ ;  /* 0x000000f004067890 */ /* 0x000fe4000ff1e03f */
[----:B------:R-:W-:Y:S02]  /*00c0*/  UIADD3 UR4, UP1, UR4, 0x1f0, URZ ;  /* 0x000001f004047890 */ /* 0x000fe4000ff3e03f */
[----:B------:R-:W-:Y:S02]  /*00d0*/  UIADD3.X UR7, URZ, UR5, URZ, UP0, !UPT ;  /* 0x000000053f077290 */ /* 0x000fe400087fe43f */
[----:B------:R-:W-:-:S07]  /*00e0*/  UIADD3.X UR5, URZ, UR5, URZ, UP1, !UPT ;  /* 0x000000053f057290 */ /* 0x000fce0008ffe43f */
[----:B------:R0:W-:Y:S02]  /*00f0*/  UTMACCTL.PF [UR6] ;  /* 0x00000000060079b9 */ /* 0x0001e40008040000 */
[----:B------:R0:W-:Y:S02]  /*0100*/  UTMACCTL.PF [UR4] ;  /* 0x00000000040079b9 */ /* 0x0001e40008040000 */
[----:B0-----:R-:W-:Y:S01]  /*0110*/  NOP ;  /* 0x0000000000007918 */ /* 0x001fe20000000000 */
.L_x_1:
[----:B------:R-:W-:Y:S05]  /*0120*/  BSYNC B0 ;  /* 0x0000000000007941 */ /* 0x000fea0003800000 */
.L_x_0:
[----:B------:R-:W0:Y:S02]  /*0130*/  SHFL.IDX PT, R3, R0, RZ, 0x1f ;  /* 0x00001fff00037589 */ /* 0x000e2400000e0000 */
[----:B0-----:R-:W-:-:S13]  /*0140*/  ISETP.NE.AND P0, PT, R3, RZ, PT ;  /* 0x000000ff0300720c */ /* 0x001fda0003f05270 */
[----:B------:R-:W-:Y:S05]  /*0150*/  @P0 BRA `(.L_x_2) ;  /* 0x00000000008c0947 */ /* 0x000fea0003800000 */
[----:B------:R-:W-:Y:S01]  /*0160*/  ELECT P0, URZ, PT ;  /* 0x00000000003f782f */ /* 0x000fe20003800000 */
[----:B------:R-:W-:-:S12]  /*0170*/  BSSY B0, `(.L_x_2) ;  /* 0x0000021000007945 */ /* 0x000fd80003800000 */
[----:B------:R-:W-:Y:S05]  /*0180*/  @!P0 BRA `(.L_x_3) ;  /* 0x00000000007c8947 */ /* 0x000fea0003800000 */
[----:B------:R-:W0:Y:S01]  /*0190*/  S2UR UR8, SR_CgaCtaId ;  /* 0x00000000000879c3 */ /* 0x000e220000008800 */
[----:B------:R-:W-:Y:S01]  /*01a0*/  UMOV UR4, 0x400 ;  /* 0x0000040000047882 */ /* 0x000fe20000000000 */
[----:B------:R-:W-:Y:S01]  /*01b0*/  UMOV UR5, 0x1 ;  /* 0x0000000100057882 */ /* 0x000fe20000000000 */
[----:B------:R-:W-:Y:S02]  /*01c0*/  UMOV UR6, 0x4 ;  /* 0x0000000400067882 */ /* 0x000fe40000000000 */
[----:B------:R-:W-:-:S04]  /*01d0*/  UIADD3 UR6, -UR6, 0x100000, URZ ;  /* 0x0010000006067890 */ /* 0x000fc8000fffe13f */
[----:B------:R-:W-:Y:S02]  /*01e0*/  USHF.L.U32 UR7, UR6, 0xb, URZ ;  /* 0x0000000b06077899 */ /* 0x000fe4000800063f */
[----:B------:R-:W-:Y:S02]  /*01f0*/  USHF.L.U32 UR6, UR6, 0x1, URZ ;  /* 0x0000000106067899 */ /* 0x000fe4000800063f */
[----:B0-----:R-:W-:Y:S02]  /*0200*/  ULEA UR8, UR8, UR4, 0x18 ;  /* 0x0000000408087291 */ /* 0x001fe4000f8ec03f */
[----:B------:R-:W-:-:S04]  /*0210*/  UIADD3 UR4, -UR5, 0x100000, URZ ;  /* 0x0010000005047890 */ /* 0x000fc8000fffe13f */
[----:B------:R-:W-:Y:S02]  /*0220*/  USHF.L.U32 UR5, UR4, 0xb, URZ ;  /* 0x0000000b04057899 */ /* 0x000fe4000800063f */
[----:B------:R-:W-:Y:S01]  /*0230*/  USHF.L.U32 UR4, UR4, 0x1, URZ ;  /* 0x0000000104047899 */ /* 0x000fe2000800063f */
[----:B------:R-:W0:Y:S11]  /*0240*/  FENCE.VIEW.ASYNC.S ;  /* 0x00000000000073c6 */ /* 0x000e360000000000 */
[----:B0-----:R0:W1:Y:S01]  /*0250*/  SYNCS.EXCH.64 URZ, [UR8], UR4 ;  /* 0x00000004083f75b2 */ /* 0x0010620008000100 */
[----:B------:R0:W2:Y:S01]  /*0260*/  SYNCS.EXCH.64 URZ, [UR8+0x48], UR6 ;  /* 0x00004806083f75b2 */ /* 0x0000a20008000100 */
[----:B------:R0:W3:Y:S01]  /*0270*/  SYNCS.EXCH.64 URZ, [UR8+0x8], UR4 ;  /* 0x00000804083f75b2 */ /* 0x0000e20008000100 */
[----:B------:R0:W4:Y:S01]  /*0280*/  SYNCS.EXCH.64 URZ, [UR8+0x50], UR6 ;  /* 0x00005006083f75b2 */ /* 0x0001220008000100 */
[----:B------:R0:W0:Y:S01]  /*0290*/  SYNCS.EXCH.64 URZ, [UR8+0x10], UR4 ;  /* 0x00001004083f75b2 */ /* 0x0000220008000100 */
        /* <DEDUP_REMOVED lines=13> */
[----:B------:R-:W-:Y:S01]  /*0370*/  NOP ;  /* 0x0000000000007918 */ /* 0x000fe20000000000 */
.L_x_3:
[----:B0-----:R-:W-:Y:S05]  /*0380*/  BSYNC B0 ;  /* 0x0000000000007941 */ /* 0x001fea0003800000 */
.L_x_2:
[----:B------:R-:W-:Y:S01]  /*0390*/  SHF.R.S32.HI R7, RZ, 0x1f, R18 ;  /* 0x0000001fff077819 */ /* 0x000fe20000011412 */
[----:B------:R-:W0:Y:S01]  /*03a0*/  SHFL.IDX PT, R0, R0, RZ, 0x1f ;  /* 0x00001fff00007589 */ /* 0x000e2200000e0000 */
[----:B------:R-:W5:Y:S01]  /*03b0*/  S2UR UR8, SR_CTAID.X ;  /* 0x00000000000879c3 */ /* 0x000f620000002500 */
[----:B------:R-:W-:Y:S02]  /*03c0*/  ELECT P0, URZ, PT ;  /* 0x00000000003f782f */ /* 0x000fe40003800000 */
[----:B------:R-:W-:Y:S01]  /*03d0*/  LEA.HI R7, R7, R18, RZ, 0x7 ;  /* 0x0000001207077211 */ /* 0x000fe200078f38ff */
[----:B------:R-:W1:Y:S01]  /*03e0*/  S2R R4, SR_CTAID.Y ;  /* 0x0000000000047919 */ /* 0x000e620000002600 */
[----:B------:R-:W-:Y:S01]  /*03f0*/  SHF.R.S32.HI R8, RZ, 0x1f, R3 ;  /* 0x0000001fff087819 */ /* 0x000fe20000011403 */
[----:B------:R-:W-:Y:S01]  /*0400*/  ULDC UR4, c[0x0][0x150] ;  /* 0x0000540000047ab9 */ /* 0x000fe20000000800 */
[----:B------:R-:W-:Y:S01]  /*0410*/  LOP3.LUT R7, R7, 0xffffff80, RZ, 0xc0, !PT ;  /* 0xffffff8007077812 */ /* 0x000fe200078ec0ff */
[----:B------:R-:W-:Y:S01]  /*0420*/  NOP ;  /* 0x0000000000007918 */ /* 0x000fe20000000000 */
[----:B------:R-:W-:Y:S01]  /*0430*/  LEA.HI R8, R8, R3, RZ, 0x2 ;  /* 0x0000000308087211 */ /* 0x000fe200078f10ff */
[----:B------:R-:W2:Y:S01]  /*0440*/  LDC R10, c[0x0][0x144] ;  /* 0x00005100ff0a7b82 */ /* 0x000ea20000000800 */
[----:B------:R-:W-:Y:S01]  /*0450*/  NOP ;  /* 0x0000000000007918 */ /* 0x000fe20000000000 */
[----:B------:R-:W-:Y:S01]  /*0460*/  IMAD.IADD R6, R18, 0x1, -R7 ;  /* 0x0000000112067824 */ /* 0x000fe200078e0a07 */
[----:B------:R-:W-:Y:S01]  /*0470*/  LOP3.LUT R8, R8, 0x3ffffffc, RZ, 0xc0, !PT ;  /* 0x3ffffffc08087812 */ /* 0x000fe200078ec0ff */
[----:B------:R-:W-:Y:S01]  /*0480*/  IMAD.MOV.U32 R23, RZ, RZ, 0x1 ;  /* 0x00000001ff177424 */ /* 0x000fe200078e00ff */
[----:B------:R-:W-:-:S02]  /*0490*/  ISETP.NE.AND P3, PT, R5, RZ, PT ;  /* 0x000000ff0500720c */ /* 0x000fc40003f65270 */
[----:B------:R-:W-:Y:S01]  /*04a0*/  SHF.R.S32.HI R7, RZ, 0x1f, R6 ;  /* 0x0000001fff077819 */ /* 0x000fe20000011406 */
[----:B------:R-:W-:Y:S01]  /*04b0*/  IMAD.IADD R8, R3, 0x1, -R8 ;  /* 0x0000000103087824 */ /* 0x000fe200078e0a08 */
[----:B------:R-:W3:Y:S02]  /*04c0*/  LDC R13, c[0x0][0x140] ;  /* 0x00005000ff0d7b82 */ /* 0x000ee40000000800 */
[----:B------:R-:W-:Y:S02]  /*04d0*/  LEA.HI R7, R7, R6, RZ, 0x3 ;  /* 0x0000000607077211 */ /* 0x000fe400078f18ff */
[----:B0-----:R-:W-:Y:S02]  /*04e0*/  ISETP.NE.OR P0, PT, R0, RZ, !P0 ;  /* 0x000000ff0000720c */ /* 0x001fe40004705670 */
[--C-:B------:R-:W-:Y:S02]  /*04f0*/  SHF.R.S32.HI R0, RZ, 0x3, R7.reuse ;  /* 0x00000003ff007819 */ /* 0x100fe40000011407 */
[----:B------:R-:W-:-:S02]  /*0500*/  SHF.R.S32.HI R7, RZ, 0x1f, R7 ;  /* 0x0000001fff077819 */ /* 0x000fc40000011407 */
[----:B-----5:R-:W-:Y:S02]  /*0510*/  I2FP.F32.U32 R9, UR8 ;  /* 0x0000000800097c45 */ /* 0x020fe40008201000 */
[----:B------:R-:W-:-:S03]  /*0520*/  LEA.HI R7, R7, R0, RZ, 0x2 ;  /* 0x0000000007077211 */ /* 0x000fc600078f10ff */
[----:B------:R-:W-:Y:S01]  /*0530*/  FMUL R9, R9, UR4 ;  /* 0x0000000409097c20 */ /* 0x000fe20008400000 */
[----:B------:R-:W-:Y:S01]  /*0540*/  LOP3.LUT R7, R7, 0xfffffffc, RZ, 0xc0, !PT ;  /* 0xfffffffc07077812 */ /* 0x000fe200078ec0ff */
[----:B------:R-:W-:Y:S01]  /*0550*/  VOTEU.ALL UP0, P0 ;  /* 0x00000000003f7886 */ /* 0x000fe20000000000 */
[----:B-1----:R-:W-:Y:S01]  /*0560*/  I2FP.F32.U32 R3, R4 ;  /* 0x0000000400037245 */ /* 0x002fe20000201000 */
[----:B------:R-:W-:Y:S01]  /*0570*/  ULDC UR4, c[0x0][0x154] ;  /* 0x0000550000047ab9 */ /* 0x000fe20000000800 */
[----:B------:R-:W-:Y:S01]  /*0580*/  VOTEU.ALL UP1, P0 ;  /* 0x00000000003f7886 */ /* 0x000fe20000020000 */
[----:B------:R-:W0:Y:S01]  /*0590*/  F2I.U32.TRUNC.NTZ R9, R9 ;  /* 0x0000000900097305 */ /* 0x000e22000020f000 */
[----:B------:R-:W-:Y:S01]  /*05a0*/  IMAD.IADD R7, R0, 0x1, -R7 ;  /* 0x0000000100077824 */ /* 0x000fe200078e0a07 */
[----:B------:R-:W1:Y:S01]  /*05b0*/  @!UP0 S2UR UR7, SR_CgaCtaId ;  /* 0x00000000000789c3 */ /* 0x000e620000008800 */
[----:B------:R-:W-:Y:S01]  /*05c0*/  FMUL R12, R3, UR4 ;  /* 0x00000004030c7c20 */ /* 0x000fe20008400000 */
[----:B------:R-:W-:Y:S01]  /*05d0*/  UMOV UR4, 0x20 ;  /* 0x0000002000047882 */ /* 0x000fe20000000000 */
[----:B------:R-:W-:Y:S01]  /*05e0*/  IMAD R8, R8, 0x4, R7 ;  /* 0x0000000408087824 */ /* 0x000fe200078e0207 */
[----:B------:R-:W-:Y:S01]  /*05f0*/  @!UP0 UMOV UR6, 0x400 ;  /* 0x0000040000068882 */ /* 0x000fe20000000000 */
[----:B------:R-:W-:-:S04]  /*0600*/  @!UP0 UIADD3 UR4, -UR4, 0x100000, URZ ;  /* 0x0010000004048890 */ /* 0x000fc8000fffe13f */
[----:B------:R-:W-:Y:S02]  /*0610*/  @!UP0 USHF.L.U32 UR5, UR4, 0xb, URZ ;  /* 0x0000000b04058899 */ /* 0x000fe4000800063f */
[----:B------:R-:W-:Y:S01]  /*0620*/  @!UP0 USHF.L.U32 UR4, UR4, 0x1, URZ ;  /* 0x0000000104048899 */ /* 0x000fe2000800063f */
[----:B---3--:R-:W-:Y:S01]  /*0630*/  ISETP.EQ.U32.AND P2, PT, R13, 0x1, PT ;  /* 0x000000010d00780c */ /* 0x008fe20003f42070 */
[----:B------:R-:W3:Y:S01]  /*0640*/  F2I.U32.TRUNC.NTZ R12, R12 ;  /* 0x0000000c000c7305 */ /* 0x000ee2000020f000 */
[----:B------:R-:W-:Y:S01]  /*0650*/  LEA.HI R0, R8, R8, RZ, 0x1 ;  /* 0x0000000808007211 */ /* 0x000fe200078f08ff */
[----:B------:R-:W5:Y:S03]  /*0660*/  LDC R7, c[0x0][0x148] ;  /* 0x00005200ff077b82 */ /* 0x000f660000000800 */
[----:B------:R-:W-:Y:S01]  /*0670*/  LOP3.LUT R11, R0, 0xfffffffe, RZ, 0xc0, !PT ;  /* 0xfffffffe000b7812 */ /* 0x000fe200078ec0ff */
[----:B0-----:R-:W-:Y:S01]  /*0680*/  IMAD.MOV R15, RZ, RZ, -R9 ;  /* 0x000000ffff0f7224 */ /* 0x001fe200078e0a09 */
[----:B------:R-:W-:-:S03]  /*0690*/  SHF.R.S32.HI R9, RZ, 0x1f, R2 ;  /* 0x0000001fff097819 */ /* 0x000fc60000011402 */
[----:B--2---:R-:W-:Y:S01]  /*06a0*/  IMAD R3, R10, R15, UR8 ;  /* 0x000000080a037e24 */ /* 0x004fe2000f8e020f */
[----:B------:R-:W-:Y:S01]  /*06b0*/  LEA.HI R9, R9, R2, RZ, 0x2 ;  /* 0x0000000209097211 */ /* 0x000fe200078f10ff */
[C---:B------:R-:W-:Y:S02]  /*06c0*/  IMAD.IADD R0, R8.reuse, 0x1, -R11 ;  /* 0x0000000108007824 */ /* 0x040fe400078e0a0b */
[----:B------:R-:W-:Y:S01]  /*06d0*/  IMAD.SHL.U32 R11, R8, 0x4, RZ ;  /* 0x00000004080b7824 */ /* 0x000fe200078e00ff */
[----:B------:R-:W-:Y:S01]  /*06e0*/  LOP3.LUT R9, R9, 0xfffffffc, RZ, 0xc0, !PT ;  /* 0xfffffffc09097812 */ /* 0x000fe200078ec0ff */
[----:B---3--:R-:W-:Y:S01]  /*06f0*/  IMAD.MOV R24, RZ, RZ, -R12 ;  /* 0x000000ffff187224 */ /* 0x008fe200078e0a0c */
[----:B------:R-:W-:Y:S01]  /*0700*/  ISETP.NE.AND P4, PT, R0, R3, PT ;  /* 0x000000030000720c */ /* 0x000fe20003f85270 */
[----:B-1----:R-:W-:Y:S01]  /*0710*/  @!UP0 ULEA UR6, UR7, UR6, 0x18 ;  /* 0x0000000607068291 */ /* 0x002fe2000f8ec03f */
[----:B------:R-:W-:Y:S01]  /*0720*/  LOP3.LUT R22, R8, 0xc, R11, 0x78, !PT ;  /* 0x0000000c08167812 */ /* 0x000fe200078e780b */
[----:B------:R-:W-:Y:S01]  /*0730*/  IMAD.IADD R0, R2, 0x1, -R9 ;  /* 0x0000000102007824 */ /* 0x000fe200078e0a09 */
[----:B------:R-:W-:Y:S01]  /*0740*/  VOTEU.ALL UP0, P0 ;  /* 0x00000000003f7886 */ /* 0x000fe20000000000 */
[----:B------:R-:W-:Y:S01]  /*0750*/  LOP3.LUT P0, RZ, R6, 0x7, RZ, 0xc0, !PT ;  /* 0x0000000706ff7812 */ /* 0x000fe2000780c0ff */
[----:B------:R-:W-:-:S02]  /*0760*/  VIADD R6, R5, 0xffffffff ;  /* 0xffffffff05067836 */ /* 0x000fc40000000000 */
[----:B------:R-:W-:Y:S01]  /*0770*/  ISETP.NE.AND P1, PT, R0, 0x3, PT ;  /* 0x000000030000780c */ /* 0x000fe20003f25270 */
[----:B-----5:R-:W-:Y:S01]  /*0780*/  IMAD R9, R7, R24, R4 ;  /* 0x0000001807097224 */ /* 0x020fe200078e0204 */
[----:B------:R-:W-:Y:S02]  /*0790*/  ISETP.LT.U32.AND P0, PT, R22, 0x2, !P0 ;  /* 0x000000021600780c */ /* 0x000fe40004701070 */
[----:B------:R-:W-:Y:S01]  /*07a0*/  ISETP.EQ.OR P1, PT, R0, RZ, !P1 ;  /* 0x000000ff0000720c */ /* 0x000fe20004f22670 */
[----:B------:R-:W0:Y:S02]  /*07b0*/  FENCE.VIEW.ASYNC.S ;  /* 0x00000000000073c6 */ /* 0x000e240000000000 */
[----:B0-----:R0:W1:Y:S01]  /*07c0*/  @!UP0 SYNCS.EXCH.64 URZ, [UR6+0xa0], UR4 ;  /* 0x0000a004063f85b2 */ /* 0x0010620008000100 */
[----:B------:R-:W-:Y:S02]  /*07d0*/  @P4 LEA.HI R2, R22, R22, RZ, 0x1 ;  /* 0x0000001616024211 */ /* 0x000fe400078f08ff */
[----:B------:R-:W-:-:S02]  /*07e0*/  ISETP.EQ.AND P1, PT, R5, RZ, P1 ;  /* 0x000000ff0500720c */ /* 0x000fc40000f22270 */
[----:B------:R-:W-:Y:S02]  /*07f0*/  @P4 SHF.R.S32.HI R2, RZ, 0x1, R2 ;  /* 0x00000001ff024819 */ /* 0x000fe40000011402 */
[----:B------:R-:W-:Y:S02]  /*0800*/  ISETP.GE.U32.AND P6, PT, R6, 0x2, PT ;  /* 0x000000020600780c */ /* 0x000fe40003fc6070 */
[----:B------:R-:W-:Y:S02]  /*0810*/  @P4 ISETP.NE.AND P5, PT, R2, R9, PT ;  /* 0x000000090200420c */ /* 0x000fe40003fa5270 */
[----:B------:R-:W-:Y:S02]  /*0820*/  SEL R2, RZ, 0x1, !P0 ;  /* 0x00000001ff027807 */ /* 0x000fe40004000000 */
[----:B------:R-:W-:Y:S02]  /*0830*/  @P4 SEL R23, RZ, 0x1, P5 ;  /* 0x00000001ff174807 */ /* 0x000fe40002800000 */
[----:B------:R-:W-:Y:S01]  /*0840*/  SEL R19, RZ, 0x1, !P1 ;  /* 0x00000001ff137807 */ /* 0x000fe20004800000 */
[----:B------:R0:W2:Y:S01]  /*0850*/  @!UP1 SYNCS.EXCH.64 URZ, [UR6+0xa8], UR4 ;  /* 0x0000a804063f95b2 */ /* 0x0000a20008000100 */
[----:B------:R-:W-:Y:S01]  /*0860*/  LOP3.LUT R23, R23, R2, RZ, 0xc0, !PT ;  /* 0x0000000217177212 */ /* 0x000fe200078ec0ff */
[----:B------:R-:W-:Y:S01]  /*0870*/  NOP ;  /* 0x0000000000007918 */ /* 0x000fe20000000000 */
[----:B------:R-:W-:Y:S01]  /*0880*/  SEL R19, R19, 0x2, P6 ;  /* 0x0000000213137807 */ /* 0x000fe20003000000 */
[----:B------:R-:W-:Y:S06]  /*0890*/  @!P2 BRA `(.L_x_4) ;  /* 0x000000000008a947 */ /* 0x000fec0003800000 */
[----:B-12-4-:R-:W-:Y:S01]  /*08a0*/  UCGABAR_ARV ;  /* 0x00000000000079c7 */ /* 0x016fe20008000000 */
[----:B------:R-:W-:Y:S05]  /*08b0*/  BRA `(.L_x_5) ;  /* 0x0000000000047947 */ /* 0x000fea0003800000 */
.L_x_4:
[----:B-12-4-:R-:W-:Y:S01]  /*08c0*/  NOP ;  /* 0x0000000000007918 */ /* 0x016fe20000000000 */
.L_x_5:
[----:B------:R-:W1:Y:S01]  /*08d0*/  LDC R2, c[0x0][0x65c] ;  /* 0x00019700ff027b82 */ /* 0x000e620000000800 */
[----:B------:R-:W-:Y:S02]  /*08e0*/  IMAD.U32 R8, RZ, RZ, UR8 ;  /* 0x00000008ff087e24 */ /* 0x000fe4000f8e00ff */
[----:B------:R-:W-:Y:S01]  /*08f0*/  IMAD.MOV.U32 R9, RZ, RZ, RZ ;  /* 0x000000ffff097224 */ /* 0x000fe200078e00ff */
[----:B-1----:R-:W-:-:S04]  /*0900*/  ISETP.NE.AND P1, PT, R2, 0x1, PT ;  /* 0x000000010200780c */ /* 0x002fc80003f25270 */
[----:B------:R-:W-:-:S09]  /*0910*/  P2R R5, PR, RZ, 0x2 ;  /* 0x00000002ff057803 */ /* 0x000fd20000000000 */
[----:B------:R-:W1:Y:S01]  /*0920*/  @P1 LDC R17, c[0x0][0x10] ;  /* 0x00000400ff111b82 */ /* 0x000e620000000800 */
[----:B------:R-:W-:Y:S02]  /*0930*/  @P1 IMAD.MOV.U32 R5, RZ, RZ, RZ ;  /* 0x000000ffff051224 */ /* 0x000fe400078e00ff */
[----:B------:R-:W-:-:S05]  /*0940*/  @P1 IMAD.MOV.U32 R13, RZ, RZ, RZ ;  /* 0x000000ffff0d1224 */ /* 0x000fca00078e00ff */
[----:B------:R-:W2:Y:S01]  /*0950*/  @!P1 LDC R11, c[0x0][0xc] ;  /* 0x00000300ff0b9b82 */ /* 0x000ea20000000800 */
[----:B-1----:R-:W-:-:S04]  /*0960*/  @P1 IMAD.WIDE.U32 R16, R17, UR8, R4 ;  /* 0x0000000811101c25 */ /* 0x002fc8000f8e0004 */
[----:B------:R-:W-:Y:S02]  /*0970*/  @P1 IMAD.IADD R17, R17, 0x1, R13 ;  /* 0x0000000111111824 */ /* 0x000fe400078e020d */
[----:B--2---:R-:W-:-:S04]  /*0980*/  @!P1 IMAD.WIDE.U32 R8, R4, R11, R8 ;  /* 0x0000000b04089225 */ /* 0x004fc800078e0008 */
[----:B------:R-:W-:Y:S02]  /*0990*/  @!P1 IMAD.MOV.U32 R16, RZ, RZ, R8 ;  /* 0x000000ffff109224 */ /* 0x000fe400078e0008 */
[----:B------:R-:W-:Y:S01]  /*09a0*/  @!P1 IMAD.MOV.U32 R17, RZ, RZ, R9 ;  /* 0x000000ffff119224 */ /* 0x000fe200078e0009 */
[----:B------:R-:W-:Y:S06]  /*09b0*/  @!P2 BRA `(.L_x_6) ;  /* 0x00000000000ca947 */ /* 0x000fec0003800000 */
[----:B------:R-:W-:Y:S01]  /*09c0*/  UCGABAR_WAIT ;  /* 0x0000000000007dc7 */ /* 0x000fe20008000000 */
[----:B------:R-:W-:Y:S01]  /*09d0*/  CCTL.IVALL ;  /* 0x00000000ff00798f */ /* 0x000fe20002000000 */
[----:B------:R-:W-:Y:S05]  /*09e0*/  BRA `(.L_x_7) ;  /* 0x0000000000047947 */ /* 0x000fea0003800000 */
.L_x_6:
[----:B------:R-:W-:Y:S06]  /*09f0*/  BAR.SYNC.DEFER_BLOCKING 0x0 ;  /* 0x0000000000007b1d */ /* 0x000fec0000010000 */
.L_x_7:
[----:B------:R-:W-:Y:S05]  /*0a00*/  @!P3 BRA `(.L_x_8) ;  /* 0x000000380084b947 */ /* 0x000fea0003800000 */
[----:B------:R-:W-:-:S13]  /*0a10*/  ISETP.GT.U32.AND P0, PT, R6, 0x1, PT ;  /* 0x000000010600780c */ /* 0x000fda0003f04070 */
[----:B0-----:R-:W-:Y:S05]  /*0a20*/  @P0 EXIT ;  /* 0x000000000000094d */ /* 0x001fea0003800000 */
[----:B------:R-:W-:Y:S01]  /*0a30*/  ULDC.64 UR4, c[0x0][0x650] ;  /* 0x0001940000047ab9 */ /* 0x000fe20000000a00 */
[----:B------:R-:W-:Y:S01]  /*0a40*/  PRMT R0, RZ, 0x7610, R0 ;  /* 0x00007610ff007816 */ /* 0x000fe20000000000 */
[----:B------:R-:W-:Y:S01]  /*0a50*/  IMAD.MOV.U32 R54, RZ, RZ, -0x1 ;  /* 0xffffffffff367424 */ /* 0x000fe200078e00ff */
[----:B------:R-:W-:Y:S01]  /*0a60*/  ISETP.GE.U32.AND P0, PT, R16, UR4, PT ;  /* 0x0000000410007c0c */ /* 0x000fe2000bf06070 */
[----:B------:R-:W-:Y:S02]  /*0a70*/  IMAD.MOV.U32 R51, RZ, RZ, -0x1 ;  /* 0xffffffffff337424 */ /* 0x000fe400078e00ff */
[----:B------:R-:W-:Y:S01]  /*0a80*/  IMAD.MOV.U32 R53, RZ, RZ, -0x1 ;  /* 0xffffffffff357424 */ /* 0x000fe200078e00ff */
[----:B------:R-:W-:-:S13]  /*0a90*/  ISETP.GE.U32.AND.EX P0, PT, R17, UR5, PT, P0 ;  /* 0x0000000511007c0c */ /* 0x000fda000bf06100 */
[----:B------:R-:W-:Y:S05]  /*0aa0*/  @P0 BRA `(.L_x_9) ;  /* 0x0000000400280947 */ /* 0x000fea0003800000 */
[----:B------:R-:W0:Y:S01]  /*0ab0*/  LDC.64 R20, c[0x0][0x628] ;  /* 0x00018a00ff147b82 */ /* 0x000e220000000a00 */
[----:B------:R-:W-:Y:S02]  /*0ac0*/  IMAD.MOV.U32 R8, RZ, RZ, R16 ;  /* 0x000000ffff087224 */ /* 0x000fe400078e0010 */
[----:B------:R-:W-:-:S05]  /*0ad0*/  IMAD.MOV.U32 R9, RZ, RZ, R17 ;  /* 0x000000ffff097224 */ /* 0x000fca00078e0011 */
[----:B------:R-:W1:Y:S08]  /*0ae0*/  LDC R0, c[0x0][0x630] ;  /* 0x00018c00ff007b82 */ /* 0x000e700000000800 */
[----:B------:R-:W2:Y:S01]  /*0af0*/  LDC.64 R26, c[0x0][0x620] ;  /* 0x00018800ff1a7b82 */ /* 0x000ea20000000a00 */
[----:B0-----:R-:W-:-:S04]  /*0b00*/  ISETP.NE.U32.AND P0, PT, R20, RZ, PT ;  /* 0x000000ff1400720c */ /* 0x001fc80003f05070 */
[----:B------:R-:W-:-:S13]  /*0b10*/  ISETP.NE.AND.EX P0, PT, R21, RZ, PT, P0 ;  /* 0x000000ff1500720c */ /* 0x000fda0003f05300 */
[----:B-12---:R-:W-:Y:S05]  /*0b20*/  @!P0 BRA `(.L_x_10) ;  /* 0x0000000000288947 */ /* 0x006fea0003800000 */
[----:B------:R-:W0:Y:S02]  /*0b30*/  LDC R13, c[0x0][0x634] ;  /* 0x00018d00ff0d7b82 */ /* 0x000e240000000800 */
[----:B0-----:R-:W-:-:S05]  /*0b40*/  IADD3 R13, P0, R16, R13, RZ ;  /* 0x0000000d100d7210 */ /* 0x001fca0007f1e0ff */
[----:B------:R-:W-:-:S04]  /*0b50*/  IMAD.X R15, RZ, RZ, R17, P0 ;  /* 0x000000ffff0f7224 */ /* 0x000fc800000e0611 */
[----:B------:R-:W-:-:S04]  /*0b60*/  IMAD.WIDE.U32 R8, R15, R20, RZ ;  /* 0x000000140f087225 */ /* 0x000fc800078e00ff */
[----:B------:R-:W-:-:S04]  /*0b70*/  IMAD.WIDE.U32 R10, P0, R13, R21, R8 ;  /* 0x000000150d0a7225 */ /* 0x000fc80007800008 */
[----:B------:R-:W-:-:S04]  /*0b80*/  IMAD.WIDE.U32 R8, R13, R20, RZ ;  /* 0x000000140d087225 */ /* 0x000fc800078e00ff */
[----:B------:R-:W-:Y:S01]  /*0b90*/  IMAD.X R13, RZ, RZ, RZ, P0 ;  /* 0x000000ffff0d7224 */ /* 0x000fe200000e06ff */
[----:B------:R-:W-:Y:S01]  /*0ba0*/  IADD3 RZ, P0, R9, R10, RZ ;  /* 0x0000000a09ff7210 */ /* 0x000fe20007f1e0ff */
[----:B------:R-:W-:-:S04]  /*0bb0*/  IMAD.MOV.U32 R12, RZ, RZ, R11 ;  /* 0x000000ffff0c7224 */ /* 0x000fc800078e000b */
[----:B------:R-:W-:-:S08]  /*0bc0*/  IMAD.WIDE.U32.X R8, R15, R21, R12, P0 ;  /* 0x000000150f087225 */ /* 0x000fd000000e040c */
.L_x_10:
[----:B------:R-:W0:Y:S01]  /*0bd0*/  LDC.64 R20, c[0x0][0x640] ;  /* 0x00019000ff147b82 */ /* 0x000e220000000a00 */
[--C-:B------:R-:W-:Y:S01]  /*0be0*/  SHF.R.U64 R53, R8, R0, R9.reuse ;  /* 0x0000000008357219 */ /* 0x100fe20000001209 */
[----:B------:R-:W-:Y:S01]  /*0bf0*/  IMAD R28, R7, R24, R4 ;  /* 0x00000018071c7224 */ /* 0x000fe200078e0204 */
[----:B------:R-:W-:Y:S01]  /*0c00*/  SHF.R.U32.HI R0, RZ, R0, R9 ;  /* 0x00000000ff007219 */ /* 0x000fe20000011609 */
[----:B------:R-:W-:Y:S01]  /*0c10*/  IMAD.MOV.U32 R25, RZ, RZ, 0x1 ;  /* 0x00000001ff197424 */ /* 0x000fe200078e00ff */
[----:B------:R-:W-:-:S03]  /*0c20*/  IADD3 R5, P0, RZ, -R53, RZ ;  /* 0x80000035ff057210 */ /* 0x000fc60007f1e0ff */
[----:B------:R-:W1:Y:S02]  /*0c30*/  LDC R6, c[0x0][0x618] ;  /* 0x00018600ff067b82 */ /* 0x000e640000000800 */
[----:B------:R-:W-:-:S04]  /*0c40*/  IMAD.X R9, RZ, RZ, ~R0, P0 ;  /* 0x000000ffff097224 */ /* 0x000fc800000e0e00 */
[-C--:B------:R-:W-:Y:S02]  /*0c50*/  IMAD R0, R9, R26.reuse, RZ ;  /* 0x0000001a09007224 */ /* 0x080fe400078e02ff */
[----:B------:R-:W2:Y:S01]  /*0c60*/  LDC R11, c[0x0][0x608] ;  /* 0x00018200ff0b7b82 */ /* 0x000ea20000000800 */
[----:B------:R-:W-:-:S04]  /*0c70*/  IMAD.WIDE.U32 R8, R5, R26, R16 ;  /* 0x0000001a05087225 */ /* 0x000fc800078e0010 */
[----:B------:R-:W-:-:S03]  /*0c80*/  IMAD R5, R5, R27, R0 ;  /* 0x0000001b05057224 */ /* 0x000fc600078e0200 */
[----:B------:R-:W3:Y:S01]  /*0c90*/  LDC R12, c[0x0][0x658] ;  /* 0x00019600ff0c7b82 */ /* 0x000ee20000000800 */
[----:B0-----:R-:W-:Y:S01]  /*0ca0*/  ISETP.NE.U32.AND P0, PT, R20, RZ, PT ;  /* 0x000000ff1400720c */ /* 0x001fe20003f05070 */
[----:B------:R-:W-:Y:S02]  /*0cb0*/  IMAD.IADD R5, R9, 0x1, R5 ;  /* 0x0000000109057824 */ /* 0x000fe400078e0205 */
[----:B------:R-:W-:Y:S01]  /*0cc0*/  IMAD.MOV.U32 R9, RZ, RZ, -0x1 ;  /* 0xffffffffff097424 */ /* 0x000fe200078e00ff */
[----:B------:R-:W-:-:S03]  /*0cd0*/  ISETP.NE.AND.EX P0, PT, R21, RZ, PT, P0 ;  /* 0x000000ff1500720c */ /* 0x000fc60003f05300 */
[----:B------:R-:W0:Y:S01]  /*0ce0*/  LDC R15, c[0x0][0x600] ;  /* 0x00018000ff0f7b82 */ /* 0x000e220000000800 */
[-CC-:B-1----:R-:W-:Y:S02]  /*0cf0*/  SHF.R.U64 R13, R8, R6.reuse, R5.reuse ;  /* 0x00000006080d7219 */ /* 0x182fe40000001205 */
[----:B------:R-:W-:-:S05]  /*0d00*/  SHF.R.U32.HI R0, RZ, R6, R5 ;  /* 0x00000006ff007219 */ /* 0x000fca0000011605 */
[----:B------:R-:W1:Y:S01]  /*0d10*/  LDC R14, c[0x0][0x648] ;  /* 0x00019200ff0e7b82 */ /* 0x000e620000000800 */
[-CC-:B--2---:R-:W-:Y:S02]  /*0d20*/  SHF.R.U64 R29, R13, R11.reuse, R0.reuse ;  /* 0x0000000b0d1d7219 */ /* 0x184fe40000001200 */
[----:B------:R-:W-:-:S05]  /*0d30*/  SHF.R.U32.HI R5, RZ, R11, R0 ;  /* 0x0000000bff057219 */ /* 0x000fca0000011600 */
[----:B------:R-:W2:Y:S01]  /*0d40*/  LDC R26, c[0x0][0x638] ;  /* 0x00018e00ff1a7b82 */ /* 0x000ea20000000800 */
[-CC-:B---3--:R-:W-:Y:S02]  /*0d50*/  SHF.R.U64 R24, R29, R12.reuse, R5.reuse ;  /* 0x0000000c1d187219 */ /* 0x188fe40000001205 */
[-C--:B------:R-:W-:Y:S02]  /*0d60*/  SHF.L.U32 R0, R9, R12.reuse, RZ ;  /* 0x0000000c09007219 */ /* 0x080fe400000006ff */
[----:B------:R-:W-:Y:S01]  /*0d70*/  SHF.R.U32.HI R5, RZ, R12, R5 ;  /* 0x0000000cff057219 */ /* 0x000fe20000011605 */
[----:B------:R-:W-:Y:S01]  /*0d80*/  IMAD.MOV.U32 R4, RZ, RZ, R24 ;  /* 0x000000ffff047224 */ /* 0x000fe200078e0018 */
[----:B------:R-:W-:Y:S01]  /*0d90*/  LOP3.LUT R10, RZ, R0, RZ, 0x33, !PT ;  /* 0x00000000ff0a7212 */ /* 0x000fe200078e33ff */
[----:B------:R-:W3:Y:S01]  /*0da0*/  LDC R27, c[0x0][0x610] ;  /* 0x00018400ff1b7b82 */ /* 0x000ee20000000800 */
[----:B------:R-:W-:Y:S05]  /*0db0*/  @!P0 BRA `(.L_x_11) ;  /* 0x0000000000288947 */ /* 0x000fea0003800000 */
[----:B------:R-:W4:Y:S02]  /*0dc0*/  LDC R9, c[0x0][0x64c] ;  /* 0x00019300ff097b82 */ /* 0x000f240000000800 */
[----:B----4-:R-:W-:-:S05]  /*0dd0*/  IADD3 R9, P0, R24, R9, RZ ;  /* 0x0000000918097210 */ /* 0x010fca0007f1e0ff */
        /* <DEDUP_REMOVED lines=8> */
.L_x_11:
[----:B-1----:R-:W-:Y:S01]  /*0e60*/  SHF.R.U64 R4, R4, R14, R5 ;  /* 0x0000000e04047219 */ /* 0x002fe20000001205 */
[----:B0-----:R-:W-:Y:S01]  /*0e70*/  VIADD R6, R15, 0xffffffff ;  /* 0xffffffff0f067836 */ /* 0x001fe20000000000 */
[----:B------:R-:W-:Y:S02]  /*0e80*/  SHF.L.U32 R0, R25, R12, RZ ;  /* 0x0000000c19007219 */ /* 0x000fe400000006ff */
[----:B------:R-:W-:Y:S01]  /*0e90*/  LOP3.LUT R5, R29, R10, RZ, 0xc0, !PT ;  /* 0x0000000a1d057212 */ /* 0x000fe200078ec0ff */
[----:B------:R-:W-:Y:S01]  /*0ea0*/  IMAD.MOV R7, RZ, RZ, -R4 ;  /* 0x000000ffff077224 */ /* 0x000fe200078e0a04 */
[----:B------:R-:W-:Y:S02]  /*0eb0*/  SEL R3, R3, R28, !P1 ;  /* 0x0000001c03037207 */ /* 0x000fe40004800000 */
[----:B------:R-:W-:Y:S01]  /*0ec0*/  LOP3.LUT R6, R13, R6, RZ, 0xc0, !PT ;  /* 0x000000060d067212 */ /* 0x000fe200078ec0ff */
[----:B------:R-:W-:Y:S02]  /*0ed0*/  IMAD R4, R0, R4, R5 ;  /* 0x0000000400047224 */ /* 0x000fe400078e0205 */
[----:B--2---:R-:W-:-:S02]  /*0ee0*/  IMAD R0, R7, R26, R24 ;  /* 0x0000001a07007224 */ /* 0x004fc400078e0218 */
[----:B---3--:R-:W-:Y:S02]  /*0ef0*/  IMAD R3, R4, R27, R3 ;  /* 0x0000001b04037224 */ /* 0x008fe400078e0203 */
[----:B------:R-:W-:Y:S02]  /*0f00*/  IMAD R54, R0, R15, R6 ;  /* 0x0000000f00367224 */ /* 0x000fe400078e0206 */
[----:B------:R-:W-:-:S03]  /*0f10*/  IMAD.MOV.U32 R4, RZ, RZ, 0x1 ;  /* 0x00000001ff047424 */ /* 0x000fc600078e00ff */
[----:B------:R-:W-:Y:S02]  /*0f20*/  SEL R51, R54, R3, !P1 ;  /* 0x0000000336337207 */ /* 0x000fe40004800000 */
[----:B------:R-:W-:Y:S02]  /*0f30*/  PRMT R0, R4, 0x7610, R0 ;  /* 0x0000761004007816 */ /* 0x000fe40000000000 */
[----:B------:R-:W-:-:S07]  /*0f40*/  SEL R54, R3, R54, !P1 ;  /* 0x0000003603367207 */ /* 0x000fce0004800000 */
.L_x_9:
[----:B------:R-:W-:-:S08]  /*0f50*/  NOP ;  /* 0x0000000000007918 */ /* 0x000fd00000000000 */
[----:B------:R-:W0:Y:S02]  /*0f60*/  USETMAXREG.TRY_ALLOC.CTAPOOL UP0, 0xe8 ;  /* 0x000000e8000079c8 */ /* 0x000e240008000600 */
[----:B0-----:R-:W-:-:S13]  /*0f70*/  PLOP3.LUT P0, PT, PT, PT, UP0, 0x80, 0x0 ;  /* 0x000000000000781c */ /* 0x001fda0003f0f008 */
[----:B------:R-:W-:Y:S05]  /*0f80*/  @!P0 BRA `(.L_x_9) ;  /* 0xfffffffc00f08947 */ /* 0x000fea000383ffff */
[----:B------:R-:W-:Y:S01]  /*0f90*/  ULDC.64 UR4, c[0x0][0x598] ;  /* 0x0001660000047ab9 */ /* 0x000fe20000000a00 */
[----:B------:R-:W-:Y:S01]  /*0fa0*/  ULDC.64 UR36, c[0x0][0x208] ;  /* 0x0000820000247ab9 */ /* 0x000fe20000000a00 */
[----:B------:R-:W-:-:S04]  /*0fb0*/  ISETP.NE.U32.AND P0, PT, RZ, UR4, PT ;  /* 0x00000004ff007c0c */ /* 0x000fc8000bf05070 */
[----:B------:R-:W-:-:S13]  /*0fc0*/  ISETP.NE.AND.EX P0, PT, RZ, UR5, PT, P0 ;  /* 0x00000005ff007c0c */ /* 0x000fda000bf05300 */
[----:B------:R-:W-:Y:S05]  /*0fd0*/  @!P0 BRA `(.L_x_12) ;  /* 0x00000000001c8947 */ /* 0x000fea0003800000 */
[----:B------:R-:W0:Y:S02]  /*0fe0*/  LDC.64 R4, c[0x0][0x598] ;  /* 0x00016600ff047b82 */ /* 0x000e240000000a00 */
[----:B0-----:R-:W2:Y:S02]  /*0ff0*/  LDG.E.64 R4, desc[UR36][R4.64] ;  /* 0x0000002404047981 */ /* 0x001ea4000c1e1b00 */
[----:B--2---:R-:W-:-:S04]  /*1000*/  ISETP.NE.U32.AND P0, PT, R4, RZ, PT ;  /* 0x000000ff0400720c */ /* 0x004fc80003f05070 */
[----:B------:R-:W-:-:S13]  /*1010*/  ISETP.NE.AND.EX P0, PT, R5, RZ, PT, P0 ;  /* 0x000000ff0500720c */ /* 0x000fda0003f05300 */
[----:B------:R-:W-:Y:S05]  /*1020*/  @!P0 BRA `(.L_x_12) ;  /* 0x0000000000088947 */ /* 0x000fea0003800000 */
[----:B------:R0:W5:Y:S01]  /*1030*/  LD.E R48, desc[UR36][R4.64] ;  /* 0x0000002404307980 */ /* 0x000162000c101900 */
[----:B------:R-:W-:Y:S05]  /*1040*/  BRA `(.L_x_13) ;  /* 0x0000000000247947 */ /* 0x000fea0003800000 */
.L_x_12:
[----:B------:R-:W-:Y:S02]  /*1050*/  ULDC.64 UR4, c[0x0][0x588] ;  /* 0x0001620000047ab9 */ /* 0x000fe40000000a00 */
[----:B------:R-:W-:-:S04]  /*1060*/  ISETP.NE.U32.AND P0, PT, RZ, UR4, PT ;  /* 0x00000004ff007c0c */ /* 0x000fc8000bf05070 */
[----:B------:R-:W-:-:S13]  /*1070*/  ISETP.NE.AND.EX P0, PT, RZ, UR5, PT, P0 ;  /* 0x00000005ff007c0c */ /* 0x000fda000bf05300 */
[----:B------:R-:W-:Y:S05]  /*1080*/  @!P0 BRA `(.L_x_14) ;  /* 0x00000000000c8947 */ /* 0x000fea0003800000 */
[----:B------:R-:W0:Y:S02]  /*1090*/  LDC.64 R48, c[0x0][0x588] ;  /* 0x00016200ff307b82 */ /* 0x000e240000000a00 */
[----:B0-----:R1:W5:Y:S01]  /*10a0*/  LDG.E R48, desc[UR36][R48.64] ;  /* 0x0000002430307981 */ /* 0x001362000c1e1900 */
[----:B------:R-:W-:Y:S05]  /*10b0*/  BRA `(.L_x_13) ;  /* 0x0000000000087947 */ /* 0x000fea0003800000 */
.L_x_14:
[----:B------:R-:W-:Y:S02]  /*10c0*/  ULDC UR4, c[0x0][0x580] ;  /* 0x0001600000047ab9 */ /* 0x000fe40000000800 */
[----:B------:R-:W-:-:S07]  /*10d0*/  IMAD.U32 R48, RZ, RZ, UR4 ;  /* 0x00000004ff307e24 */ /* 0x000fce000f8e00ff */
.L_x_13:
[----:B------:R-:W-:Y:S02]  /*10e0*/  ULDC.64 UR4, c[0x0][0x5a0] ;  /* 0x0001680000047ab9 */ /* 0x000fe40000000a00 */
[----:B------:R-:W-:-:S04]  /*10f0*/  ISETP.NE.U32.AND P0, PT, RZ, UR4, PT ;  /* 0x00000004ff007c0c */ /* 0x000fc8000bf05070 */
[----:B------:R-:W-:-:S13]  /*1100*/  ISETP.NE.AND.EX P0, PT, RZ, UR5, PT, P0 ;  /* 0x00000005ff007c0c */ /* 0x000fda000bf05300 */
[----:B------:R-:W-:Y:S05]  /*1110*/  @!P0 BRA `(.L_x_15) ;  /* 0x00000000001c8947 */ /* 0x000fea0003800000 */
[----:B0-----:R-:W0:Y:S02]  /*1120*/  LDC.64 R4, c[0x0][0x5a0] ;  /* 0x00016800ff047b82 */ /* 0x001e240000000a00 */
[----:B0-----:R-:W2:Y:S02]  /*1130*/  LDG.E.64 R4, desc[UR36][R4.64] ;  /* 0x0000002404047981 */ /* 0x001ea4000c1e1b00 */
[----:B--2---:R-:W-:-:S04]  /*1140*/  ISETP.NE.U32.AND P0, PT, R4, RZ, PT ;  /* 0x000000ff0400720c */ /* 0x004fc80003f05070 */
[----:B------:R-:W-:-:S13]  /*1150*/  ISETP.NE.AND.EX P0, PT, R5, RZ, PT, P0 ;  /* 0x000000ff0500720c */ /* 0x000fda0003f05300 */
[----:B------:R-:W-:Y:S05]  /*1160*/  @!P0 BRA `(.L_x_15) ;  /* 0x0000000000088947 */ /* 0x000fea0003800000 */
[----:B-1----:R0:W5:Y:S01]  /*1170*/  LD.E R49, desc[UR36][R4.64] ;  /* 0x0000002404317980 */ /* 0x002162000c101900 */
[----:B------:R-:W-:Y:S05]  /*1180*/  BRA `(.L_x_16) ;  /* 0x0000000000247947 */ /* 0x000fea0003800000 */
.L_x_15:
[----:B------:R-:W-:Y:S02]  /*1190*/  ULDC.64 UR4, c[0x0][0x590] ;  /* 0x0001640000047ab9 */ /* 0x000fe40000000a00 */
[----:B------:R-:W-:-:S04]  /*11a0*/  ISETP.NE.U32.AND P0, PT, RZ, UR4, PT ;  /* 0x00000004ff007c0c */ /* 0x000fc8000bf05070 */
[----:B------:R-:W-:-:S13]  /*11b0*/  ISETP.NE.AND.EX P0, PT, RZ, UR5, PT, P0 ;  /* 0x00000005ff007c0c */ /* 0x000fda000bf05300 */
[----:B------:R-:W-:Y:S05]  /*11c0*/  @!P0 BRA `(.L_x_17) ;  /* 0x00000000000c8947 */ /* 0x000fea0003800000 */
[----:B0-----:R-:W1:Y:S02]  /*11d0*/  LDC.64 R4, c[0x0][0x590] ;  /* 0x00016400ff047b82 */ /* 0x001e640000000a00 */
[----:B-1----:R1:W5:Y:S01]  /*11e0*/  LDG.E R49, desc[UR36][R4.64] ;  /* 0x0000002404317981 */ /* 0x002362000c1e1900 */
[----:B------:R-:W-:Y:S05]  /*11f0*/  BRA `(.L_x_16) ;  /* 0x0000000000087947 */ /* 0x000fea0003800000 */
.L_x_17:
[----:B------:R-:W-:Y:S02]  /*1200*/  ULDC UR4, c[0x0][0x584] ;  /* 0x0001610000047ab9 */ /* 0x000fe40000000800 */
[----:B-1----:R-:W-:-:S07]  /*1210*/  IMAD.U32 R49, RZ, RZ, UR4 ;  /* 0x00000004ff317e24 */ /* 0x002fce000f8e00ff */
.L_x_16:
[----:B------:R-:W-:-:S13]  /*1220*/  LOP3.LUT P0, RZ, R0, 0xff, RZ, 0xc0, !PT ;  /* 0x000000ff00ff7812 */ /* 0x000fda000780c0ff */
[----:B------:R-:W-:Y:S05]  /*1230*/  @!P0 EXIT ;  /* 0x000000000000894d */ /* 0x000fea0003800000 */
[----:B------:R-:W-:Y:S01]  /*1240*/  ULDC UR4, c[0x0][0x28c] ;  /* 0x0000a30000047ab9 */ /* 0x000fe20000000800 */
[----:B------:R-:W-:Y:S01]  /*1250*/  ULDC.64 UR6, c[0x0][0x5c8] ;  /* 0x0001720000067ab9 */ /* 0x000fe20000000a00 */
[----:B------:R-:W-:Y:S02]  /*1260*/  UIADD3 UR4, UR4, 0x3f, URZ ;  /* 0x0000003f04047890 */ /* 0x000fe4000fffe03f */
[----:B------:R-:W-:Y:S02]  /*1270*/  USHF.L.U64.HI UR40, UR6, 0x7, UR7 ;  /* 0x0000000706287899 */ /* 0x000fe40008010207 */
[----:B------:R-:W-:Y:S02]  /*1280*/  USHF.R.S32.HI UR5, URZ, 0x1f, UR4 ;  /* 0x0000001f3f057899 */ /* 0x000fe40008011404 */
[----:B------:R-:W-:Y:S02]  /*1290*/  USHF.L.U32 UR41, UR6, 0x7, URZ ;  /* 0x0000000706297899 */ /* 0x000fe4000800063f */
[----:B------:R-:W-:Y:S01]  /*12a0*/  ULEA.HI UR5, UR5, UR4, URZ, 0x6 ;  /* 0x0000000405057291 */ /* 0x000fe2000f8f303f */
[----:B------:R-:W-:Y:S01]  /*12b0*/  UMOV UR38, URZ ;  /* 0x0000003f00267c82 */ /* 0x000fe20008000000 */
[----:B------:R-:W-:-:S02]  /*12c0*/  UMOV UR39, URZ ;  /* 0x0000003f00277c82 */ /* 0x000fc40008000000 */
[----:B------:R-:W-:-:S12]  /*12d0*/  USHF.R.S32.HI UR42, URZ, 0x6, UR5 ;  /* 0x000000063f2a7899 */ /* 0x000fd80008011405 */
.L_x_73:
[----:B------:R-:W-:Y:S01]  /*12e0*/  LOP3.LUT R0, R18, 0x80, RZ, 0xc0, !PT ;  /* 0x0000008012007812 */ /* 0x000fe200078ec0ff */
[----:B------:R-:W2:Y:S01]  /*12f0*/  S2UR UR7, SR_CgaCtaId ;  /* 0x00000000000779c3 */ /* 0x000ea20000008800 */
[----:B------:R-:W-:Y:S02]  /*1300*/  UMOV UR6, 0x400 ;  /* 0x0000040000067882 */ /* 0x000fe40000000000 */
[----:B------:R-:W-:-:S06]  /*1310*/  SHF.R.U32.HI R0, RZ, 0x7, R0 ;  /* 0x00000007ff007819 */ /* 0x000fcc0000011600 */
[----:B------:R-:W3:Y:S01]  /*1320*/  SHFL.IDX PT, R0, R0, RZ, 0x1f ;  /* 0x00001fff00007589 */ /* 0x000ee200000e0000 */
[----:B--2---:R-:W-:Y:S01]  /*1330*/  ULEA UR6, UR7, UR6, 0x18 ;  /* 0x0000000607067291 */ /* 0x004fe2000f8ec03f */
[----:B---3--:R-:W-:-:S13]  /*1340*/  R2UR UR4, R0 ;  /* 0x00000000000472ca */ /* 0x008fda00000e0000 */
[----:B------:R-:W-:-:S04]  /*1350*/  ULEA.HI UR5, UR4, UR4, URZ, 0x1 ;  /* 0x0000000404057291 */ /* 0x000fc8000f8f083f */
[----:B------:R-:W-:-:S04]  /*1360*/  ULOP3.LUT UR5, UR5, 0xffffe, URZ, 0xc0, !UPT ;  /* 0x000ffffe05057892 */ /* 0x000fc8000f8ec03f */
[----:B------:R-:W-:-:S03]  /*1370*/  UIADD3 UR5, UR4, -UR5, URZ ;  /* 0x8000000504057290 */ /* 0x000fc6000fffe03f */
[----:B------:R-:W-:Y:S01]  /*1380*/  ULDC UR4, c[0x0][0x28c] ;  /* 0x0000a30000047ab9 */ /* 0x000fe20000000800 */
[----:B------:R-:W-:Y:S01]  /*1390*/  ULEA UR5, UR5, UR6, 0xc ;  /* 0x0000000605057291 */ /* 0x000fe2000f8e603f */
[----:B------:R-:W-:-:S03]  /*13a0*/  ISETP.LT.AND P0, PT, RZ, UR4, PT ;  /* 0x00000004ff007c0c */ /* 0x000fc6000bf01270 */
[----:B------:R-:W-:-:S04]  /*13b0*/  UIADD3 UR5, UR5, 0x180, URZ ;  /* 0x0000018005057890 */ /* 0x000fc8000fffe03f */
[----:B------:R-:W-:-:S04]  /*13c0*/  USHF.R.U32.HI UR5, URZ, 0x4, UR5 ;  /* 0x000000043f057899 */ /* 0x000fc80008011605 */
[----:B------:R-:W-:Y:S02]  /*13d0*/  ULOP3.LUT UR43, UR5, 0x3fff, URZ, 0xc0, !UPT ;  /* 0x00003fff052b7892 */ /* 0x000fe4000f8ec03f */
[----:B-1----:R-:W-:Y:S10]  /*13e0*/  @P0 BRA `(.L_x_18) ;  /* 0x0000000000400947 */ /* 0x002ff40003800000 */
[----:B------:R-:W-:Y:S01]  /*13f0*/  MOV R0, 0x0 ;  /* 0x0000000000007802 */ /* 0x000fe20000000f00 */
[----:B------:R-:W-:Y:S01]  /*1400*/  ULDC.64 UR4, c[0x4][0x68] ;  /* 0x01001a0000047ab9 */ /* 0x000fe20000000a00 */
[----:B------:R-:W-:Y:S01]  /*1410*/  ULDC.64 UR6, c[0x4][0x8] ;  /* 0x0100020000067ab9 */ /* 0x000fe20000000a00 */
[----:B01----:R-:W-:Y:S01]  /*1420*/  IMAD.U32 R4, RZ, RZ, UR4 ;  /* 0x00000004ff047e24 */ /* 0x003fe2000f8e00ff */
[----:B------:R0:W1:Y:S01]  /*1430*/  LDC.64 R14, c[0x4][R0] ;  /* 0x01000000000e7b82 */ /* 0x0000620000000a00 */
[----:B------:R-:W-:Y:S01]  /*1440*/  IMAD.U32 R5, RZ, RZ, UR5 ;  /* 0x00000005ff057e24 */ /* 0x000fe2000f8e00ff */
[----:B------:R-:W-:Y:S01]  /*1450*/  ULDC.64 UR4, c[0x4][0x70] ;  /* 0x01001c0000047ab9 */ /* 0x000fe20000000a00 */
[----:B------:R-:W-:Y:S02]  /*1460*/  IMAD.U32 R10, RZ, RZ, UR6 ;  /* 0x00000006ff0a7e24 */ /* 0x000fe4000f8e00ff */
[----:B------:R-:W-:Y:S02]  /*1470*/  IMAD.U32 R6, RZ, RZ, UR4 ;  /* 0x00000004ff067e24 */ /* 0x000fe4000f8e00ff */
[----:B------:R-:W-:-:S02]  /*1480*/  IMAD.U32 R7, RZ, RZ, UR5 ;  /* 0x00000005ff077e24 */ /* 0x000fc4000f8e00ff */
[----:B------:R-:W-:Y:S02]  /*1490*/  IMAD.U32 R11, RZ, RZ, UR7 ;  /* 0x00000007ff0b7e24 */ /* 0x000fe4000f8e00ff */
[----:B------:R-:W-:Y:S02]  /*14a0*/  IMAD.MOV.U32 R8, RZ, RZ, 0x1e1 ;  /* 0x000001e1ff087424 */ /* 0x000fe400078e00ff */
[----:B------:R-:W-:Y:S02]  /*14b0*/  IMAD.MOV.U32 R12, RZ, RZ, 0x1 ;  /* 0x00000001ff0c7424 */ /* 0x000fe400078e00ff */
[----:B0-----:R-:W-:-:S07]  /*14c0*/  IMAD.MOV.U32 R13, RZ, RZ, RZ ;  /* 0x000000ffff0d7224 */ /* 0x001fce00078e00ff */
[----:B------:R-:W-:-:S07]  /*14d0*/  LEPC R20, `(.L_x_18) ;  /* 0x000000001014794e */ /* 0x000fce0000000000 */
[----:B-1---5:R-:W-:Y:S05]  /*14e0*/  CALL.ABS.NOINC R14 ;  /* 0x000000000e007343 */ /* 0x022fea0003c00000 */
.L_x_18:
[----:B------:R-:W-:-:S04]  /*14f0*/  LOP3.LUT R0, R19, 0x1, RZ, 0xfc, !PT ;  /* 0x0000000113007812 */ /* 0x000fc800078efcff */
[----:B------:R-:W-:-:S13]  /*1500*/  ISETP.NE.AND P0, PT, R0, 0x3, PT ;  /* 0x000000030000780c */ /* 0x000fda0003f05270 */
[----:B------:R-:W-:Y:S05]  /*1510*/  @!P0 BRA `(.L_x_19) ;  /* 0x0000000000048947 */ /* 0x000fea0003800000 */
[----:B------:R-:W-:Y:S01]  /*1520*/  BPT.TRAP 0x1 ;  /* 0x000000040000795c */ /* 0x000fe20000300000 */
.L_x_19:
[----:B------:R-:W2:Y:S01]  /*1530*/  S2UR UR5, SR_CgaCtaId ;  /* 0x00000000000579c3 */ /* 0x000ea20000008800 */
[----:B------:R-:W-:Y:S01]  /*1540*/  UMOV UR4, 0x400 ;  /* 0x0000040000047882 */ /* 0x000fe20000000000 */
[----:B------:R-:W-:Y:S02]  /*1550*/  IMAD.U32 R0, RZ, RZ, UR38 ;  /* 0x00000026ff007e24 */ /* 0x000fe4000f8e00ff */
[----:B------:R-:W-:-:S03]  /*1560*/  IMAD.U32 R3, RZ, RZ, UR39 ;  /* 0x00000027ff037e24 */ /* 0x000fc6000f8e00ff */
[----:B------:R-:W-:Y:S01]  /*1570*/  SHF.L.U32 R0, R0, 0x1f, RZ ;  /* 0x0000001f00007819 */ /* 0x000fe200000006ff */
[----:B--2---:R-:W-:-:S06]  /*1580*/  ULEA UR4, UR5, UR4, 0x18 ;  /* 0x0000000405047291 */ /* 0x004fcc000f8ec03f */
[----:B------:R-:W-:-:S04]  /*1590*/  IMAD.U32 R6, RZ, RZ, UR4 ;  /* 0x00000004ff067e24 */ /* 0x000fc8000f8e00ff */
[----:B------:R-:W-:-:S04]  /*15a0*/  IMAD R3, R3, 0x8, R6 ;  /* 0x0000000803037824 */ /* 0x000fc800078e0206 */
[----:B------:R2:W3:Y:S01]  /*15b0*/  SYNCS.PHASECHK.TRANS64.TRYWAIT P1, [R3+URZ], R0 ;  /* 0x00000000030075a7 */ /* 0x0004e2000802017f */
[----:B------:R-:W-:Y:S05]  /*15c0*/  @!P0 BRA `(.L_x_20) ;  /* 0x0000000000048947 */ /* 0x000fea0003800000 */
[----:B------:R-:W-:Y:S01]  /*15d0*/  BPT.TRAP 0x1 ;  /* 0x000000040000795c */ /* 0x000fe20000300000 */
.L_x_20:
[----:B---3--:R-:W-:Y:S05]  /*15e0*/  @P1 BRA `(.L_x_21) ;  /* 0x0000000000081947 */ /* 0x008fea0003800000 */
[----:B------:R-:W3:Y:S02]  /*15f0*/  SYNCS.PHASECHK.TRANS64.TRYWAIT P1, [R3+URZ], R0 ;  /* 0x00000000030075a7 */ /* 0x000ee4000802017f */
[----:B---3--:R-:W-:Y:S05]  /*1600*/  @!P1 BRA `(.L_x_22) ;  /* 0x0000004400a89947 */ /* 0x008fea0003800000 */
.L_x_21:
[----:B------:R-:W-:-:S04]  /*1610*/  UISETP.LT.AND UP0, UPT, UR42, 0x1, UPT ;  /* 0x000000012a00788c */ /* 0x000fc8000bf01270 */
[----:B------:R-:W-:-:S06]  /*1620*/  USEL UR4, UR42, 0x1, UP0 ;  /* 0x000000012a047887 */ /* 0x000fcc0008000000 */
[----:B--23--:R-:W-:Y:S01]  /*1630*/  IMAD.U32 R0, RZ, RZ, UR4 ;  /* 0x00000004ff007e24 */ /* 0x00cfe2000f8e00ff */
[----:B------:R-:W-:Y:S05]  /*1640*/  WARPSYNC.ALL ;  /* 0x0000000000007948 */ /* 0x000fea0003800000 */
[----:B------:R-:W-:-:S04]  /*1650*/  IADD3 R0, -R0, UR42, RZ ;  /* 0x0000002a00007c10 */ /* 0x000fc8000fffe1ff */
[----:B------:R-:W-:Y:S02]  /*1660*/  ISETP.GE.AND P1, PT, R0, 0x1, PT ;  /* 0x000000010000780c */ /* 0x000fe40003f26270 */
[----:B------:R-:W-:Y:S01]  /*1670*/  R2UR UR4, R6 ;  /* 0x00000000060472ca */ /* 0x000fe200000e0000 */
[----:B------:R-:W-:Y:S01]  /*1680*/  WARPGROUP.ARRIVE ;  /* 0x00000000000079c5 */ /* 0x000fe20000000000 */
[----:B------:R-:W-:Y:S01]  /*1690*/  UMOV UR9, 0x80000020 ;  /* 0x8000002000097882 */ /* 0x000fe20000000000 */
[----:B------:R-:W-:-:S10]  /*16a0*/  UMOV UR11, 0x80000020 ;  /* 0x80000020000b7882 */ /* 0x000fd40000000000 */
[----:B------:R-:W-:-:S04]  /*16b0*/  UIADD3 UR4, UR4, 0x36180, URZ ;  /* 0x0003618004047890 */ /* 0x000fc8000fffe03f */
[----:B------:R-:W-:-:S04]  /*16c0*/  USHF.R.U32.HI UR4, URZ, 0x4, UR4 ;  /* 0x000000043f047899 */ /* 0x000fc80008011604 */
[----:B------:R-:W-:Y:S02]  /*16d0*/  ULOP3.LUT UR5, UR4, 0x3fff, URZ, 0xc0, !UPT ;  /* 0x00003fff04057892 */ /* 0x000fe4000f8ec03f */
[----:B------:R-:W-:Y:S02]  /*16e0*/  ULOP3.LUT UR4, UR43, 0x10000, URZ, 0xfc, !UPT ;  /* 0x000100002b047892 */ /* 0x000fe4000f8efc3f */
[----:B------:R-:W-:Y:S02]  /*16f0*/  ULOP3.LUT UR5, UR5, 0x10000, URZ, 0xfc, !UPT ;  /* 0x0001000005057892 */ /* 0x000fe4000f8efc3f */
[----:B------:R-:W-:Y:S02]  /*1700*/  UIMAD UR7, UR39, 0x600, UR4 ;  /* 0x00000600270778a4 */ /* 0x000fe4000f8e0204 */
[----:B------:R-:W-:Y:S02]  /*1710*/  ULEA UR6, UR39, UR5, 0x6 ;  /* 0x0000000527067291 */ /* 0x000fe4000f8e303f */
[----:B------:R-:W-:-:S02]  /*1720*/  UIADD3 UR12, UR7, 0x200, URZ ;  /* 0x00000200070c7890 */ /* 0x000fc4000fffe03f */
[----:B------:R-:W-:Y:S02]  /*1730*/  UIADD3 UR13, UR7, 0x400, URZ ;  /* 0x00000400070d7890 */ /* 0x000fe4000fffe03f */
[----:B------:R-:W-:Y:S01]  /*1740*/  UMOV UR8, UR7 ;  /* 0x0000000700087c82 */ /* 0x000fe20008000000 */
[----:B------:R-:W-:Y:S02]  /*1750*/  UMOV UR10, UR6 ;  /* 0x00000006000a7c82 */ /* 0x000fe40008000000 */
[----:B------:R-:W-:Y:S01]  /*1760*/  IGMMA.64x16x32.S8.S8 R40, gdesc[UR8], RZ, !UPT, gsb0 ;  /* 0x00600000082879f1 */ /* 0x000fe2000c0410ff */
[----:B------:R-:W-:Y:S01]  /*1770*/  UMOV UR8, UR12 ;  /* 0x0000000c00087c82 */ /* 0x000fe20008000000 */
[----:B------:R-:W-:Y:S01]  /*1780*/  UMOV UR9, 0x80000020 ;  /* 0x8000002000097882 */ /* 0x000fe20000000000 */
[----:B------:R-:W-:Y:S02]  /*1790*/  WARPGROUP.DEPBAR.LE gsb0, 0x0 ;  /* 0x00008000000079c5 */ /* 0x000fe40000010000 */
[----:B------:R-:W-:-:S06]  /*17a0*/  WARPGROUP.ARRIVE ;  /* 0x00000000000079c5 */ /* 0x000fcc0000000000 */
[----:B------:R-:W-:Y:S01]  /*17b0*/  IGMMA.64x16x32.S8.S8 R32, gdesc[UR8], RZ, !UPT, gsb0 ;  /* 0x00600000082079f1 */ /* 0x000fe2000c0410ff */
[----:B------:R-:W-:Y:S01]  /*17c0*/  UMOV UR8, UR13 ;  /* 0x0000000d00087c82 */ /* 0x000fe20008000000 */
[----:B------:R-:W-:Y:S01]  /*17d0*/  UMOV UR9, 0x80000020 ;  /* 0x8000002000097882 */ /* 0x000fe20000000000 */
[----:B------:R-:W-:Y:S02]  /*17e0*/  WARPGROUP.DEPBAR.LE gsb0, 0x0 ;  /* 0x00008000000079c5 */ /* 0x000fe40000010000 */
[----:B------:R-:W-:-:S06]  /*17f0*/  WARPGROUP.ARRIVE ;  /* 0x00000000000079c5 */ /* 0x000fcc0000000000 */
[----:B------:R-:W-:Y:S01]  /*1800*/  IGMMA.64x16x32.S8.S8 R24, gdesc[UR8], RZ, !UPT, gsb0 ;  /* 0x00600000081879f1 */ /* 0x000fe2000c0410ff */
[----:B------:R-:W-:Y:S02]  /*1810*/  UIADD3 UR8, UR7, 0x2, URZ ;  /* 0x0000000207087890 */ /* 0x000fe4000fffe03f */
[----:B------:R-:W-:Y:S01]  /*1820*/  UIADD3 UR10, UR6, 0x2, URZ ;  /* 0x00000002060a7890 */ /* 0x000fe2000fffe03f */
[----:B------:R-:W-:Y:S01]  /*1830*/  UMOV UR9, 0x80000020 ;  /* 0x8000002000097882 */ /* 0x000fe20000000000 */
[----:B------:R-:W-:Y:S01]  /*1840*/  UMOV UR11, 0x80000020 ;  /* 0x80000020000b7882 */ /* 0x000fe20000000000 */
[----:B------:R-:W-:Y:S02]  /*1850*/  UIADD3 UR6, UR7, 0x202, URZ ;  /* 0x0000020207067890 */ /* 0x000fe4000fffe03f */
[----:B------:R-:W-:Y:S01]  /*1860*/  UIADD3 UR7, UR7, 0x402, URZ ;  /* 0x0000040207077890 */ /* 0x000fe2000fffe03f */
[----:B------:R-:W-:Y:S02]  /*1870*/  WARPGROUP.DEPBAR.LE gsb0, 0x0 ;  /* 0x00008000000079c5 */ /* 0x000fe40000010000 */
[----:B------:R-:W-:-:S06]  /*1880*/  WARPGROUP.ARRIVE ;  /* 0x00000000000079c5 */ /* 0x000fcc0000000000 */
[----:B------:R-:W-:Y:S01]  /*1890*/  IGMMA.64x16x32.S8.S8 R40, gdesc[UR8], R40, gsb0 ;  /* 0x00600000082879f1 */ /* 0x000fe20008041028 */
[----:B------:R-:W-:Y:S01]  /*18a0*/  UMOV UR8, UR6 ;  /* 0x0000000600087c82 */ /* 0x000fe20008000000 */
[----:B------:R-:W-:Y:S01]  /*18b0*/  UMOV UR9, 0x80000020 ;  /* 0x8000002000097882 */ /* 0x000fe20000000000 */
[----:B------:R-:W-:Y:S02]  /*18c0*/  WARPGROUP.DEPBAR.LE gsb0, 0x0 ;  /* 0x00008000000079c5 */ /* 0x000fe40000010000 */
[----:B------:R-:W-:-:S06]  /*18d0*/  WARPGROUP.ARRIVE ;  /* 0x00000000000079c5 */ /* 0x000fcc0000000000 */
[----:B------:R-:W-:Y:S01]  /*18e0*/  IGMMA.64x16x32.S8.S8 R32, gdesc[UR8], R32, gsb0 ;  /* 0x00600000082079f1 */ /* 0x000fe20008041020 */
[----:B------:R-:W-:Y:S01]  /*18f0*/  UMOV UR8, UR7 ;  /* 0x0000000700087c82 */ /* 0x000fe20008000000 */
[----:B------:R-:W-:Y:S01]  /*1900*/  UMOV UR9, 0x80000020 ;  /* 0x8000002000097882 */ /* 0x000fe20000000000 */
[----:B------:R-:W-:Y:S02]  /*1910*/  WARPGROUP.DEPBAR.LE gsb0, 0x0 ;  /* 0x00008000000079c5 */ /* 0x000fe40000010000 */
[----:B------:R-:W-:-:S06]  /*1920*/  WARPGROUP.ARRIVE ;  /* 0x00000000000079c5 */ /* 0x000fcc0000000000 */
[----:B------:R-:W-:Y:S03]  /*1930*/  IGMMA.64x16x32.S8.S8 R24, gdesc[UR8], R24, gsb0 ;  /* 0x00600000081879f1 */ /* 0x000fe60008041018 */
[----:B------:R-:W-:Y:S02]  /*1940*/  WARPGROUP.DEPBAR.LE gsb0, 0x0 ;  /* 0x00008000000079c5 */ /* 0x000fe40000010000 */
[----:B------:R-:W-:Y:S05]  /*1950*/  @!P1 BRA `(.L_x_23) ;  /* 0x00000004004c9947 */ /* 0x000fea0003800000 */
[----:B------:R-:W-:Y:S02]  /*1960*/  UIADD3 UR6, UR39, 0x1, URZ ;  /* 0x0000000127067890 */ /* 0x000fe4000fffe03f */
[----:B------:R-:W-:Y:S02]  /*1970*/  IMAD.U32 R3, RZ, RZ, UR39 ;  /* 0x00000027ff037e24 */ /* 0x000fe4000f8e00ff */
[----:B------:R-:W-:-:S04]  /*1980*/  UISETP.NE.AND UP0, UPT, UR6, 0x9, UPT ;  /* 0x000000090600788c */ /* 0x000fc8000bf05270 */
[----:B------:R-:W-:Y:S02]  /*1990*/  USEL UR7, URZ, 0x1, UP0 ;  /* 0x000000013f077887 */ /* 0x000fe40008000000 */
[----:B------:R-:W-:Y:S02]  /*19a0*/  USEL UR6, UR6, URZ, UP0 ;  /* 0x0000003f06067287 */ /* 0x000fe40008000000 */
[----:B------:R-:W-:-:S06]  /*19b0*/  ULOP3.LUT UR7, UR38, UR7, URZ, 0x3c, !UPT ;  /* 0x0000000726077292 */ /* 0x000fcc000f8e3c3f */
[----:B------:R-:W-:-:S07]  /*19c0*/  IMAD.U32 R7, RZ, RZ, UR7 ;  /* 0x00000007ff077e24 */ /* 0x000fce000f8e00ff */
.L_x_30:
[----:B------:R-:W-:Y:S05]  /*19d0*/  @!P0 BRA `(.L_x_24) ;  /* 0x0000000000048947 */ /* 0x000fea0003800000 */
[----:B------:R-:W-:Y:S01]  /*19e0*/  BPT.TRAP 0x1 ;  /* 0x000000040000795c */ /* 0x000fe20000300000 */
.L_x_24:
[----:B------:R-:W2:Y:S01]  /*19f0*/  S2UR UR8, SR_CgaCtaId ;  /* 0x00000000000879c3 */ /* 0x000ea20000008800 */
[----:B------:R-:W-:Y:S01]  /*1a00*/  UMOV UR7, 0x400 ;  /* 0x0000040000077882 */ /* 0x000fe20000000000 */
[----:B01----:R-:W-:Y:S01]  /*1a10*/  IMAD.U32 R5, RZ, RZ, UR6 ;  /* 0x00000006ff057e24 */ /* 0x003fe2000f8e00ff */
[----:B------:R-:W-:Y:S01]  /*1a20*/  SHF.L.U32 R4, R7, 0x1f, RZ ;  /* 0x0000001f07047819 */ /* 0x000fe200000006ff */
[----:B--2---:R-:W-:-:S06]  /*1a30*/  ULEA UR7, UR8, UR7, 0x18 ;  /* 0x0000000708077291 */ /* 0x004fcc000f8ec03f */
[----:B------:R-:W-:-:S04]  /*1a40*/  IMAD.U32 R6, RZ, RZ, UR7 ;  /* 0x00000007ff067e24 */ /* 0x000fc8000f8e00ff */
[----:B------:R-:W-:-:S04]  /*1a50*/  IMAD R5, R5, 0x8, R6 ;  /* 0x0000000805057824 */ /* 0x000fc800078e0206 */
[----:B------:R0:W1:Y:S01]  /*1a60*/  SYNCS.PHASECHK.TRANS64.TRYWAIT P1, [R5+URZ], R4 ;  /* 0x00000004050075a7 */ /* 0x000062000802017f */
[----:B------:R-:W-:Y:S05]  /*1a70*/  @!P0 BRA `(.L_x_25) ;  /* 0x0000000000048947 */ /* 0x000fea0003800000 */
[----:B------:R-:W-:Y:S01]  /*1a80*/  BPT.TRAP 0x1 ;  /* 0x000000040000795c */ /* 0x000fe20000300000 */
.L_x_25:
[----:B-1----:R-:W-:Y:S05]  /*1a90*/  @P1 BRA `(.L_x_26) ;  /* 0x0000000000081947 */ /* 0x002fea0003800000 */
[----:B------:R-:W1:Y:S02]  /*1aa0*/  SYNCS.PHASECHK.TRANS64.TRYWAIT P1, [R5+URZ], R4 ;  /* 0x00000004050075a7 */ /* 0x000e64000802017f */
[----:B-1----:R-:W-:Y:S05]  /*1ab0*/  @!P1 BRA `(.L_x_27) ;  /* 0x0000004000909947 */ /* 0x002fea0003800000 */
.L_x_26:
[----:B------:R-:W-:Y:S01]  /*1ac0*/  ULEA UR7, UR6, UR5, 0x6 ;  /* 0x0000000506077291 */ /* 0x000fe2000f8e303f */
[----:B------:R-:W-:Y:S01]  /*1ad0*/  WARPGROUP.ARRIVE ;  /* 0x00000000000079c5 */ /* 0x000fe20000000000 */
[----:B------:R-:W-:Y:S01]  /*1ae0*/  UIMAD UR12, UR6, 0x600, UR4 ;  /* 0x00000600060c78a4 */ /* 0x000fe2000f8e0204 */
[----:B------:R-:W-:Y:S01]  /*1af0*/  UMOV UR11, 0x80000020 ;  /* 0x80000020000b7882 */ /* 0x000fe20000000000 */
[----:B------:R-:W-:Y:S02]  /*1b00*/  UMOV UR9, 0x80000020 ;  /* 0x8000002000097882 */ /* 0x000fe40000000000 */
[----:B------:R-:W-:Y:S01]  /*1b10*/  UIADD3 UR13, UR12, 0x200, URZ ;  /* 0x000002000c0d7890 */ /* 0x000fe2000fffe03f */
[----:B------:R-:W-:Y:S02]  /*1b20*/  UMOV UR10, UR7 ;  /* 0x00000007000a7c82 */ /* 0x000fe40008000000 */
[----:B------:R-:W-:Y:S01]  /*1b30*/  UMOV UR8, UR12 ;  /* 0x0000000c00087c82 */ /* 0x000fe20008000000 */
[----:B------:R-:W-:Y:S01]  /*1b40*/  UIADD3 UR14, UR12, 0x400, URZ ;  /* 0x000004000c0e7890 */ /* 0x000fe2000fffe03f */
[----:B------:R-:W-:Y:S01]  /*1b50*/  IGMMA.64x16x32.S8.S8 R40, gdesc[UR8], R40, gsb0 ;  /* 0x00600000082879f1 */ /* 0x000fe20008041028 */
[----:B------:R-:W-:Y:S01]  /*1b60*/  UMOV UR9, 0x80000020 ;  /* 0x8000002000097882 */ /* 0x000fe20000000000 */
[----:B------:R-:W-:Y:S01]  /*1b70*/  UMOV UR8, UR13 ;  /* 0x0000000d00087c82 */ /* 0x000fe20008000000 */
[----:B------:R-:W-:-:S02]  /*1b80*/  WARPGROUP.DEPBAR.LE gsb0, 0x0 ;  /* 0x00008000000079c5 */ /* 0x000fc40000010000 */
[----:B------:R-:W-:-:S06]  /*1b90*/  WARPGROUP.ARRIVE ;  /* 0x00000000000079c5 */ /* 0x000fcc0000000000 */
[----:B------:R-:W-:Y:S01]  /*1ba0*/  IGMMA.64x16x32.S8.S8 R32, gdesc[UR8], R32, gsb0 ;  /* 0x00600000082079f1 */ /* 0x000fe20008041020 */
[----:B------:R-:W-:Y:S01]  /*1bb0*/  UMOV UR8, UR14 ;  /* 0x0000000e00087c82 */ /* 0x000fe20008000000 */
[----:B------:R-:W-:Y:S01]  /*1bc0*/  UMOV UR9, 0x80000020 ;  /* 0x8000002000097882 */ /* 0x000fe20000000000 */
[----:B------:R-:W-:Y:S02]  /*1bd0*/  WARPGROUP.DEPBAR.LE gsb0, 0x0 ;  /* 0x00008000000079c5 */ /* 0x000fe40000010000 */
[----:B------:R-:W-:-:S06]  /*1be0*/  WARPGROUP.ARRIVE ;  /* 0x00000000000079c5 */ /* 0x000fcc0000000000 */
[----:B------:R-:W-:Y:S01]  /*1bf0*/  IGMMA.64x16x32.S8.S8 R24, gdesc[UR8], R24, gsb0 ;  /* 0x00600000081879f1 */ /* 0x000fe20008041018 */
        /* <DEDUP_REMOVED lines=21> */
[----:B------:R-:W-:Y:S01]  /*1d50*/  BPT.TRAP 0x1 ;  /* 0x000000040000795c */ /* 0x000fe20000300000 */
.L_x_28:
[----:B------:R-:W-:-:S13]  /*1d60*/  ISETP.NE.AND P1, PT, R23, RZ, PT ;  /* 0x000000ff1700720c */ /* 0x000fda0003f25270 */
[----:B01----:R-:W-:-:S04]  /*1d70*/  @P1 IMAD R4, R3, 0x8, R6 ;  /* 0x0000000803041824 */ /* 0x003fc800078e0206 */
[----:B------:R-:W-:-:S05]  /*1d80*/  @P1 VIADD R5, R4, 0x48 ;  /* 0x0000004804051836 */ /* 0x000fca0000000000 */
[----:B------:R-:W-:-:S04]  /*1d90*/  @P1 PRMT R5, R22, 0x654, R5 ;  /* 0x0000065416051816 */ /* 0x000fc80000000005 */
[----:B------:R0:W-:Y:S01]  /*1da0*/  @P1 SYNCS.ARRIVE.TRANS64.RED.A1T0 RZ, [R5+URZ], RZ ;  /* 0x000000ff05ff19a7 */ /* 0x0001e2000810043f */
[----:B------:R-:W-:-:S13]  /*1db0*/  ISETP.GT.U32.AND P1, PT, R19, 0x1, PT ;  /* 0x000000011300780c */ /* 0x000fda0003f24070 */
[----:B0-----:R-:W-:Y:S05]  /*1dc0*/  @P1 BRA `(.L_x_29) ;  /* 0x0000000000041947 */ /* 0x001fea0003800000 */
[----:B------:R-:W-:Y:S01]  /*1dd0*/  BPT.TRAP 0x1 ;  /* 0x000000040000795c */ /* 0x000fe20000300000 */
.L_x_29:
[----:B------:R-:W-:Y:S01]  /*1de0*/  UIADD3 UR6, UR6, 0x1, URZ ;  /* 0x0000000106067890 */ /* 0x000fe2000fffe03f */
[C---:B------:R-:W-:Y:S01]  /*1df0*/  ISETP.GT.AND P2, PT, R0.reuse, 0x1, PT ;  /* 0x000000010000780c */ /* 0x040fe20003f44270 */
[----:B------:R-:W-:Y:S02]  /*1e00*/  VIADD R3, R3, 0x1 ;  /* 0x0000000103037836 */ /* 0x000fe40000000000 */
[----:B------:R-:W-:Y:S01]  /*1e10*/  UISETP.NE.AND UP0, UPT, UR6, 0x9, UPT ;  /* 0x000000090600788c */ /* 0x000fe2000bf05270 */
[----:B------:R-:W-:Y:S02]  /*1e20*/  VIADD R0, R0, 0xffffffff ;  /* 0xffffffff00007836 */ /* 0x000fe40000000000 */
[C---:B------:R-:W-:Y:S01]  /*1e30*/  ISETP.NE.AND P1, PT, R3.reuse, 0x9, PT ;  /* 0x000000090300780c */ /* 0x040fe20003f25270 */
[----:B------:R-:W-:Y:S02]  /*1e40*/  USEL UR7, URZ, 0x1, UP0 ;  /* 0x000000013f077887 */ /* 0x000fe40008000000 */
[----:B------:R-:W-:Y:S01]  /*1e50*/  USEL UR6, UR6, URZ, UP0 ;  /* 0x0000003f06067287 */ /* 0x000fe20008000000 */
[----:B------:R-:W-:-:S03]  /*1e60*/  SEL R3, R3, RZ, P1 ;  /* 0x000000ff03037207 */ /* 0x000fc60000800000 */
[----:B------:R-:W-:Y:S01]  /*1e70*/  LOP3.LUT R7, R7, UR7, RZ, 0x3c, !PT ;  /* 0x0000000707077c12 */ /* 0x000fe2000f8e3cff */
[----:B------:R-:W-:Y:S07]  /*1e80*/  @P2 BRA `(.L_x_30) ;  /* 0xfffffff800d02947 */ /* 0x000fee000383ffff */
.L_x_23:
[----:B------:R-:W2:Y:S02]  /*1e90*/  LDC R0, c[0x0][0x28c] ;  /* 0x0000a300ff007b82 */ /* 0x000ea40000000800 */
[----:B--2---:R-:W-:-:S13]  /*1ea0*/  ISETP.GE.AND P1, PT, R0, 0x1, PT ;  /* 0x000000010000780c */ /* 0x004fda0003f26270 */
[----:B------:R-:W-:Y:S05]  /*1eb0*/  @!P1 BRA `(.L_x_31) ;  /* 0x0000000000509947 */ /* 0x000fea0003800000 */
[----:B------:R-:W-:Y:S05]  /*1ec0*/  @!P0 BRA `(.L_x_32) ;  /* 0x0000000000048947 */ /* 0x000fea0003800000 */
[----:B------:R-:W-:Y:S01]  /*1ed0*/  BPT.TRAP 0x1 ;  /* 0x000000040000795c */ /* 0x000fe20000300000 */
.L_x_32:
[----:B------:R-:W-:Y:S01]  /*1ee0*/  ISETP.NE.AND P0, PT, R23, RZ, PT ;  /* 0x000000ff1700720c */ /* 0x000fe20003f05270 */
[----:B------:R-:W-:Y:S01]  /*1ef0*/  BSSY B0, `(.L_x_33) ;  /* 0x000000e000007945 */ /* 0x000fe20003800000 */
[----:B------:R-:W-:-:S11]  /*1f00*/  ISETP.GT.U32.AND P1, PT, R19, 0x1, PT ;  /* 0x000000011300780c */ /* 0x000fd60003f24070 */
[----:B------:R-:W-:Y:S05]  /*1f10*/  @!P0 BRA `(.L_x_34) ;  /* 0x00000000002c8947 */ /* 0x000fea0003800000 */
[----:B------:R-:W-:-:S04]  /*1f20*/  UISETP.LT.AND UP0, UPT, UR42, 0x1, UPT ;  /* 0x000000012a00788c */ /* 0x000fc8000bf01270 */
[----:B------:R-:W-:-:S04]  /*1f30*/  USEL UR6, UR42, 0x1, UP0 ;  /* 0x000000012a067887 */ /* 0x000fc80008000000 */
[----:B------:R-:W-:-:S04]  /*1f40*/  UIADD3 UR6, UR39, UR42, -UR6 ;  /* 0x0000002a27067290 */ /* 0x000fc8000fffe806 */
[----:B------:R-:W-:-:S04]  /*1f50*/  UIMAD.WIDE.U32 UR4, UR6, 0x38e38e39, URZ ;  /* 0x38e38e39060478a5 */ /* 0x000fc8000f8e003f */
[----:B------:R-:W-:-:S04]  /*1f60*/  USHF.R.U32.HI UR4, URZ, 0x1, UR5 ;  /* 0x000000013f047899 */ /* 0x000fc80008011605 */
[----:B------:R-:W-:-:S06]  /*1f70*/  UIMAD UR6, UR4, -0x9, UR6 ;  /* 0xfffffff7040678a4 */ /* 0x000fcc000f8e0206 */
[----:B------:R-:W-:-:S04]  /*1f80*/  IMAD.U32 R3, RZ, RZ, UR6 ;  /* 0x00000006ff037e24 */ /* 0x000fc8000f8e00ff */
[----:B------:R-:W-:-:S04]  /*1f90*/  IMAD R0, R3, 0x8, R6 ;  /* 0x0000000803007824 */ /* 0x000fc800078e0206 */
[----:B------:R-:W-:-:S05]  /*1fa0*/  VIADD R3, R0, 0x48 ;  /* 0x0000004800037836 */ /* 0x000fca0000000000 */
[----:B------:R-:W-:-:S04]  /*1fb0*/  PRMT R3, R22, 0x654, R3 ;  /* 0x0000065416037816 */ /* 0x000fc80000000003 */
[----:B------:R2:W-:Y:S03]  /*1fc0*/  SYNCS.ARRIVE.TRANS64.RED.A1T0 RZ, [R3+URZ], RZ ;  /* 0x000000ff03ff79a7 */ /* 0x0005e6000810043f */
.L_x_34:
[----:B------:R-:W-:Y:S05]  /*1fd0*/  BSYNC B0 ;  /* 0x0000000000007941 */ /* 0x000fea0003800000 */
.L_x_33:
[----:B------:R-:W-:Y:S05]  /*1fe0*/  @P1 BRA `(.L_x_31) ;  /* 0x0000000000041947 */ /* 0x000fea0003800000 */
[----:B------:R-:W-:Y:S01]  /*1ff0*/  BPT.TRAP 0x1 ;  /* 0x000000040000795c */ /* 0x000fe20000300000 */
.L_x_31:
[----:B------:R-:W3:Y:S01]  /*2000*/  LDC R9, c[0x0][0x288] ;  /* 0x0000a200ff097b82 */ /* 0x000ee20000000800 */
[--C-:B------:R-:W-:Y:S01]  /*2010*/  SHF.R.U32.HI R0, RZ, 0x2, R18.reuse ;  /* 0x00000002ff007819 */ /* 0x100fe20000011612 */
[----:B------:R-:W-:Y:S01]  /*2020*/  IMAD.SHL.U32 R7, R51, 0x10, RZ ;  /* 0x0000001033077824 */ /* 0x000fe200078e00ff */
[C---:B01----:R-:W-:Y:S01]  /*2030*/  LOP3.LUT R4, R18.reuse, 0x60, RZ, 0xc0, !PT ;  /* 0x0000006012047812 */ /* 0x043fe200078ec0ff */
[----:B------:R-:W-:Y:S01]  /*2040*/  UIADD3 UR39, UR42, UR39, URZ ;  /* 0x000000272a277290 */ /* 0x000fe2000fffe03f */
[----:B------:R-:W-:Y:S01]  /*2050*/  SHF.R.U32.HI R5, RZ, 0x7, R18 ;  /* 0x00000007ff057819 */ /* 0x000fe20000011612 */
[----:B------:R-:W-:Y:S01]  /*2060*/  IMAD.SHL.U32 R10, R18, 0x2, RZ ;  /* 0x00000002120a7824 */ /* 0x000fe200078e00ff */
[----:B--2---:R-:W-:Y:S01]  /*2070*/  LOP3.LUT R3, R0, 0x7, RZ, 0xc0, !PT ;  /* 0x0000000700037812 */ /* 0x004fe200078ec0ff */
[----:B------:R-:W-:Y:S01]  /*2080*/  UISETP.GT.U32.AND UP0, UPT, UR39, 0x8, UPT ;  /* 0x000000082700788c */ /* 0x000fe2000bf04070 */
[----:B------:R-:W-:Y:S01]  /*2090*/  SHF.R.U32.HI R6, RZ, 0x1, R4 ;  /* 0x00000001ff067819 */ /* 0x000fe20000011604 */
[----:B------:R-:W-:Y:S01]  /*20a0*/  ULDC UR7, c[0x0][0x284] ;  /* 0x0000a10000077ab9 */ /* 0x000fe20000000800 */
[----:B------:R-:W-:Y:S01]  /*20b0*/  LOP3.LUT R0, R5, 0x1, RZ, 0xc0, !PT ;  /* 0x0000000105007812 */ /* 0x000fe200078ec0ff */
[----:B------:R-:W-:Y:S01]  /*20c0*/  UISETP.LT.U32.AND UP0, UPT, UR42, 0x9, UP0 ;  /* 0x000000092a00788c */ /* 0x000fe20008701070 */
[----:B------:R-:W-:Y:S01]  /*20d0*/  IADD3 R5, RZ, -R6, -R3 ;  /* 0x80000006ff057210 */ /* 0x000fe20007ffe803 */
[----:B------:R-:W-:Y:S01]  /*20e0*/  UISETP.GE.U32.AND UP1, UPT, UR42, 0x9, UPT ;  /* 0x000000092a00788c */ /* 0x000fe2000bf26070 */
[----:B------:R-:W-:Y:S01]  /*20f0*/  LOP3.LUT R4, R18, 0x3, RZ, 0xc0, !PT ;  /* 0x0000000312047812 */ /* 0x000fe200078ec0ff */
[C---:B------:R-:W-:Y:S01]  /*2100*/  IMAD.SHL.U32 R8, R0.reuse, 0x40, RZ ;  /* 0x0000004000087824 */ /* 0x040fe200078e00ff */
[C---:B------:R-:W-:Y:S01]  /*2110*/  LOP3.LUT R10, R7.reuse, 0x6, R10, 0xf8, !PT ;  /* 0x00000006070a7812 */ /* 0x040fe200078ef80a */
[----:B------:R-:W-:Y:S01]  /*2120*/  IMAD R51, R0, -0x40, R5 ;  /* 0xffffffc000337824 */ /* 0x000fe200078e0205 */
[----:B------:R-:W-:Y:S01]  /*2130*/  ULDC.64 UR8, c[0x0][0x5d0] ;  /* 0x0001740000087ab9 */ /* 0x000fe20000000a00 */
[----:B------:R-:W-:Y:S01]  /*2140*/  IMAD R0, R54, 0x180, RZ ;  /* 0x0000018036007824 */ /* 0x000fe200078e02ff */
[----:B------:R-:W-:Y:S01]  /*2150*/  LOP3.LUT R3, R8, 0x40, R3, 0xe2, !PT ;  /* 0x0000004008037812 */ /* 0x000fe200078ee203 */
[----:B------:R-:W-:Y:S01]  /*2160*/  UIMAD.WIDE.U32 UR4, UR39, 0x38e38e39, URZ ;  /* 0x38e38e39270478a5 */ /* 0x000fe2000f8e003f */
[----:B------:R-:W-:Y:S01]  /*2170*/  SHF.R.S32.HI R11, RZ, 0x1f, R10 ;  /* 0x0000001fff0b7819 */ /* 0x000fe2000001140a */
[----:B---3--:R-:W-:Y:S01]  /*2180*/  IMAD R8, R4, -0x2, R9 ;  /* 0xfffffffe04087824 */ /* 0x008fe200078e0209 */
[----:B------:R-:W-:Y:S01]  /*2190*/  ISETP.GE.AND P0, PT, R7, R9, PT ;  /* 0x000000090700720c */ /* 0x000fe20003f06270 */
[----:B------:R-:W-:Y:S01]  /*21a0*/  USEL UR6, URZ, 0x1, !UP0 ;  /* 0x000000013f067887 */ /* 0x000fe2000c000000 */
[----:B------:R-:W-:Y:S01]  /*21b0*/  SHF.R.S32.HI R9, RZ, 0x1f, R53 ;  /* 0x0000001fff097819 */ /* 0x000fe20000011435 */
[----:B------:R-:W-:Y:S01]  /*21c0*/  USHF.R.U32.HI UR4, URZ, 0x1, UR5 ;  /* 0x000000013f047899 */ /* 0x000fe20008011605 */
[----:B------:R-:W-:Y:S01]  /*21d0*/  ISETP.GE.OR P0, PT, R0, UR7, P0 ;  /* 0x0000000700007c0c */ /* 0x000fe20008706670 */
[----:B------:R-:W-:Y:S01]  /*21e0*/  ULOP3.LUT UR38, UR38, UR6, URZ, 0x3c, !UPT ;  /* 0x0000000626267292 */ /* 0x000fe2000f8e3c3f */
[----:B------:R-:W-:Y:S01]  /*21f0*/  IMAD.WIDE R54, R54, 0x180, RZ ;  /* 0x0000018036367825 */ /* 0x000fe200078e02ff */
[----:B------:R-:W-:Y:S01]  /*2200*/  UIMAD UR39, UR4, -0x9, UR39 ;  /* 0xfffffff7042778a4 */ /* 0x000fe2000f8e0227 */
[----:B------:R-:W-:Y:S01]  /*2210*/  IADD3 R51, -R0, UR7, R51 ;  /* 0x0000000700337c10 */ /* 0x000fe2000fffe133 */
[----:B------:R-:W-:Y:S01]  /*2220*/  @UP1 ULOP3.LUT UR38, UR38, 0x1, UR4, 0x78, !UPT ;  /* 0x0000000126261892 */ /* 0x000fe2000f8e7804 */
[----:B------:R-:W-:Y:S01]  /*2230*/  IMAD R4, R9, UR8, RZ ;  /* 0x0000000809047c24 */ /* 0x000fe2000f8e02ff */
[----:B------:R-:W-:Y:S01]  /*2240*/  LOP3.LUT R73, R54, R3, R6, 0xfe, !PT ;  /* 0x0000000336497212 */ /* 0x000fe200078efe06 */
[----:B------:R-:W-:-:S02]  /*2250*/  IMAD.IADD R3, R8, 0x1, -R7 ;  /* 0x0000000108037824 */ /* 0x000fc400078e0a07 */
[C---:B------:R-:W-:Y:S02]  /*2260*/  IMAD R13, R53.reuse, UR9, R4 ;  /* 0x00000009350d7c24 */ /* 0x040fe4000f8e0204 */
[----:B------:R-:W-:-:S04]  /*2270*/  IMAD.WIDE.U32 R4, R53, UR8, R10 ;  /* 0x0000000835047c25 */ /* 0x000fc8000f8e000a */
[----:B------:R-:W-:Y:S02]  /*2280*/  IMAD.IADD R13, R5, 0x1, R13 ;  /* 0x00000001050d7824 */ /* 0x000fe400078e020d */
[----:B------:R-:W-:Y:S02]  /*2290*/  IMAD.MOV.U32 R0, RZ, RZ, -0x1 ;  /* 0xffffffffff007424 */ /* 0x000fe400078e00ff */
[----:B------:R-:W-:Y:S01]  /*22a0*/  IMAD.MOV.U32 R12, RZ, RZ, R4 ;  /* 0x000000ffff0c7224 */ /* 0x000fe200078e0004 */
[----:B------:R-:W-:Y:S06]  /*22b0*/  @P0 BRA `(.L_x_35) ;  /* 0x0000001800ac0947 */ /* 0x000fec0003800000 */
[----:B------:R-:W0:Y:S01]  /*22c0*/  LDC.64 R4, c[0x0][0x5c8] ;  /* 0x00017200ff047b82 */ /* 0x000e220000000a00 */
[----:B-----5:R-:W-:Y:S01]  /*22d0*/  ISETP.NE.AND P0, PT, R49, RZ, PT ;  /* 0x000000ff3100720c */ /* 0x020fe20003f05270 */
[----:B------:R-:W-:Y:S01]  /*22e0*/  BSSY B0, `(.L_x_35) ;  /* 0x00001a8000007945 */ /* 0x000fe20003800000 */
[-C--:B0-----:R-:W-:Y:S02]  /*22f0*/  IMAD R6, R55, R4.reuse, RZ ;  /* 0x0000000437067224 */ /* 0x081fe400078e02ff */
[----:B------:R-:W-:-:S04]  /*2300*/  IMAD.WIDE.U32 R12, R73, R4, R12 ;  /* 0x00000004490c7225 */ /* 0x000fc800078e000c */
[----:B------:R-:W-:-:S04]  /*2310*/  IMAD R7, R73, R5, R6 ;  /* 0x0000000549077224 */ /* 0x000fc800078e0206 */
[----:B------:R-:W-:Y:S01]  /*2320*/  IMAD.IADD R64, R13, 0x1, R7 ;  /* 0x000000010d407824 */ /* 0x000fe200078e0207 */
[----:B------:R-:W-:Y:S06]  /*2330*/  @!P0 BRA `(.L_x_36) ;  /* 0x0000001000808947 */ /* 0x000fec0003800000 */
[----:B------:R-:W0:Y:S01]  /*2340*/  LDC.64 R14, c[0x0][0x5b0] ;  /* 0x00016c00ff0e7b82 */ /* 0x000e220000000a00 */
[----:B------:R-:W-:Y:S01]  /*2350*/  ULDC.64 UR4, c[0x0][0x5b8] ;  /* 0x00016e0000047ab9 */ /* 0x000fe20000000a00 */
[----:B------:R-:W-:Y:S01]  /*2360*/  ISETP.GE.AND P2, PT, R51, 0x1, PT ;  /* 0x000000013300780c */ /* 0x000fe20003f46270 */
[----:B------:R-:W-:Y:S01]  /*2370*/  IMAD R8, R9, UR4, RZ ;  /* 0x0000000409087c24 */ /* 0x000fe2000f8e02ff */
[----:B------:R-:W-:Y:S01]  /*2380*/  BSSY B1, `(.L_x_37) ;  /* 0x000000f000017945 */ /* 0x000fe20003800000 */
[----:B------:R-:W-:Y:S01]  /*2390*/  IMAD.WIDE.U32 R10, R53, UR4, R10 ;  /* 0x00000004350a7c25 */ /* 0x000fe2000f8e000a */
[----:B------:R-:W-:Y:S02]  /*23a0*/  ISETP.LT.OR P1, PT, R3, 0x1, !P2 ;  /* 0x000000010300780c */ /* 0x000fe40005721670 */
[----:B------:R-:W1:Y:S01]  /*23b0*/  LDC.64 R6, c[0x0][0x5a8] ;  /* 0x00016a00ff067b82 */ /* 0x000e620000000a00 */
[----:B------:R-:W-:Y:S02]  /*23c0*/  IMAD R21, R53, UR5, R8 ;  /* 0x0000000535157c24 */ /* 0x000fe4000f8e0208 */
[----:B------:R-:W-:-:S02]  /*23d0*/  IMAD.MOV.U32 R20, RZ, RZ, R10 ;  /* 0x000000ffff147224 */ /* 0x000fc400078e000a */
[----:B------:R-:W-:-:S03]  /*23e0*/  IMAD.IADD R21, R11, 0x1, R21 ;  /* 0x000000010b157824 */ /* 0x000fc600078e0215 */
[----:B------:R-:W2:Y:S01]  /*23f0*/  LDC.64 R52, c[0x0][0x5c0] ;  /* 0x00017000ff347b82 */ /* 0x000ea20000000a00 */
[-C--:B0-----:R-:W-:Y:S02]  /*2400*/  IMAD R56, R55, R14.reuse, RZ ;  /* 0x0000000e37387224 */ /* 0x081fe400078e02ff */
[----:B------:R-:W-:-:S04]  /*2410*/  IMAD.WIDE.U32 R8, R73, R14, R20 ;  /* 0x0000000e49087225 */ /* 0x000fc800078e0014 */
[----:B------:R-:W-:Y:S01]  /*2420*/  IMAD R63, R73, R15, R56 ;  /* 0x0000000f493f7224 */ /* 0x000fe200078e0238 */
[----:B-1----:R-:W-:-:S04]  /*2430*/  IADD3 R60, P0, R8, R6, RZ ;  /* 0x00000006083c7210 */ /* 0x002fc80007f1e0ff */
[----:B------:R-:W-:Y:S01]  /*2440*/  IADD3.X R61, R7, R9, R63, P0, !PT ;  /* 0x00000009073d7210 */ /* 0x000fe200007fe43f */
[----:B------:R-:W-:Y:S08]  /*2450*/  @P1 BRA `(.L_x_38) ;  /* 0x0000000000041947 */ /* 0x000ff00003800000 */
[----:B------:R0:W5:Y:S02]  /*2460*/  LDG.E.U8 R50, desc[UR36][R60.64] ;  /* 0x000000243c327981 */ /* 0x000164000c1e1100 */
.L_x_38:
[----:B------:R-:W-:Y:S05]  /*2470*/  BSYNC B1 ;  /* 0x0000000000017941 */ /* 0x000fea0003800000 */
.L_x_37:
[----:B-----5:R-:W-:Y:S01]  /*2480*/  LOP3.LUT R8, R50, 0xffff, RZ, 0xc0, !PT ;  /* 0x0000ffff32087812 */ /* 0x020fe200078ec0ff */
[----:B------:R-:W-:Y:S01]  /*2490*/  IMAD.SHL.U32 R56, R14, 0x8, RZ ;  /* 0x000000080e387824 */ /* 0x000fe200078e00ff */
[----:B------:R-:W-:Y:S01]  /*24a0*/  ISETP.LT.OR P4, PT, R3, 0x2, !P2 ;  /* 0x000000020300780c */ /* 0x000fe20005781670 */
[----:B------:R-:W-:Y:S01]  /*24b0*/  BSSY B1, `(.L_x_39) ;  /* 0x0000011000017945 */ /* 0x000fe20003800000 */
[----:B------:R-:W-:Y:S02]  /*24c0*/  PRMT R8, R8, 0x8880, RZ ;  /* 0x0000888008087816 */ /* 0x000fe400000000ff */
[----:B--2---:R-:W-:Y:S02]  /*24d0*/  IADD3 R58, P0, R12, R52, RZ ;  /* 0x000000340c3a7210 */ /* 0x004fe40007f1e0ff */
[----:B------:R-:W-:Y:S01]  /*24e0*/  SHF.L.U64.HI R57, R14, 0x3, R15 ;  /* 0x000000030e397819 */ /* 0x000fe2000001020f */
[----:B------:R-:W-:Y:S02]  /*24f0*/  IMAD R65, R8, R49, RZ ;  /* 0x0000003108417224 */ /* 0x000fe400078e02ff */
[----:B------:R-:W-:Y:S01]  /*2500*/  IMAD.X R59, R64, 0x1, R53, P0 ;  /* 0x00000001403b7824 */ /* 0x000fe200000e0635 */
[----:B------:R-:W-:Y:S01]  /*2510*/  ISETP.GE.AND P0, PT, R51, 0x9, PT ;  /* 0x000000093300780c */ /* 0x000fe20003f06270 */
[----:B------:R-:W-:-:S02]  /*2520*/  @!P1 IMAD R67, R40, R48, R65 ;  /* 0x0000003028439224 */ /* 0x000fc400078e0241 */
[----:B------:R-:W-:-:S03]  /*2530*/  IMAD.WIDE.U32 R8, R73, R14, R56 ;  /* 0x0000000e49087225 */ /* 0x000fc600078e0038 */
[----:B------:R1:W-:Y:S01]  /*2540*/  @!P1 STG.E.U8 desc[UR36][R58.64], R67 ;  /* 0x000000433a009986 */ /* 0x0003e2000c101124 */
[----:B------:R-:W-:Y:S01]  /*2550*/  ISETP.LT.OR P1, PT, R3, 0x1, !P0 ;  /* 0x000000010300780c */ /* 0x000fe20004721670 */
[----:B------:R-:W-:Y:S01]  /*2560*/  IMAD.IADD R9, R63, 0x1, R9 ;  /* 0x000000013f097824 */ /* 0x000fe200078e0209 */
[----:B------:R-:W-:Y:S01]  /*2570*/  IADD3 R62, P3, P5, R10, R6, R8 ;  /* 0x000000060a3e7210 */ /* 0x000fe20007d7e008 */
[----:B------:R-:W-:-:S12]  /*2580*/  @P4 BRA `(.L_x_40) ;  /* 0x00000000000c4947 */ /* 0x000fd80003800000 */
[----:B------:R-:W2:Y:S02]  /*2590*/  LDG.E.U8 R50, desc[UR36][R60.64+0x1] ;  /* 0x000001243c327981 */ /* 0x000ea4000c1e1100 */
[----:B--2---:R-:W-:-:S05]  /*25a0*/  PRMT R8, R50, 0x8880, RZ ;  /* 0x0000888032087816 */ /* 0x004fca00000000ff */
[----:B------:R-:W-:-:S07]  /*25b0*/  IMAD R65, R8, R49, RZ ;  /* 0x0000003108417224 */ /* 0x000fce00078e02ff */
.L_x_40:
[----:B------:R-:W-:Y:S05]  /*25c0*/  BSYNC B1 ;  /* 0x0000000000017941 */ /* 0x000fea0003800000 */
.L_x_39:
[----:B-1----:R-:W-:Y:S01]  /*25d0*/  @!P4 IMAD R67, R41, R48, R65 ;  /* 0x000000302943c224 */ /* 0x002fe200078e0241 */
[----:B------:R-:W-:Y:S01]  /*25e0*/  BSSY B1, `(.L_x_41) ;  /* 0x000000d000017945 */ /* 0x000fe20003800000 */
[----:B------:R-:W-:Y:S01]  /*25f0*/  @!P4 IMAD.MOV.U32 R40, RZ, RZ, R58 ;  /* 0x000000ffff28c224 */ /* 0x000fe200078e003a */
[----:B------:R-:W-:Y:S01]  /*2600*/  IADD3.X R63, R21, R7, R9, P3, P5 ;  /* 0x00000007153f7210 */ /* 0x000fe20001fea409 */
[----:B------:R-:W-:Y:S01]  /*2610*/  @!P4 IMAD.MOV.U32 R41, RZ, RZ, R59 ;  /* 0x000000ffff29c224 */ /* 0x000fe200078e003b */
[C---:B------:R-:W-:Y:S02]  /*2620*/  ISETP.LT.OR P5, PT, R3.reuse, 0x2, !P0 ;  /* 0x000000020300780c */ /* 0x040fe400047a1670 */
[----:B------:R-:W-:Y:S02]  /*2630*/  ISETP.LT.OR P3, PT, R3, 0x9, !P2 ;  /* 0x000000090300780c */ /* 0x000fe40005761670 */
[----:B------:R1:W-:Y:S01]  /*2640*/  @!P4 STG.E.U8 desc[UR36][R40.64+0x1], R67 ;  /* 0x000001432800c986 */ /* 0x0003e2000c101124 */
[----:B------:R-:W-:-:S04]  /*2650*/  LEA R8, P4, R4, R58, 0x3 ;  /* 0x0000003a04087211 */ /* 0x000fc800078818ff */
[----:B------:R-:W-:Y:S01]  /*2660*/  LEA.HI.X R9, R4, R59, R5, 0x3, P4 ;  /* 0x0000003b04097211 */ /* 0x000fe200020f1c05 */
[----:B------:R-:W-:Y:S08]  /*2670*/  @P1 BRA `(.L_x_42) ;  /* 0x00000000000c1947 */ /* 0x000ff00003800000 */
[----:B------:R-:W1:Y:S02]  /*2680*/  LDG.E.U8 R50, desc[UR36][R62.64] ;  /* 0x000000243e327981 */ /* 0x000e64000c1e1100 */
[----:B-1----:R-:W-:-:S05]  /*2690*/  PRMT R40, R50, 0x8880, RZ ;  /* 0x0000888032287816 */ /* 0x002fca00000000ff */
[----:B------:R-:W-:-:S07]  /*26a0*/  IMAD R65, R40, R49, RZ ;  /* 0x0000003128417224 */ /* 0x000fce00078e02ff */
.L_x_42:
[----:B------:R-:W-:Y:S05]  /*26b0*/  BSYNC B1 ;  /* 0x0000000000017941 */ /* 0x000fea0003800000 */
.L_x_41:
[----:B-1----:R-:W-:Y:S01]  /*26c0*/  @!P1 IMAD R41, R42, R48, R65 ;  /* 0x000000302a299224 */ /* 0x002fe200078e0241 */
[----:B------:R-:W-:Y:S04]  /*26d0*/  BSSY B1, `(.L_x_43) ;  /* 0x0000006000017945 */ /* 0x000fe80003800000 */
[----:B------:R1:W-:Y:S01]  /*26e0*/  @!P1 STG.E.U8 desc[UR36][R8.64], R41 ;  /* 0x0000002908009986 */ /* 0x0003e2000c101124 */
[----:B------:R-:W-:Y:S05]  /*26f0*/  @P5 BRA `(.L_x_44) ;  /* 0x00000000000c5947 */ /* 0x000fea0003800000 */
[----:B------:R-:W2:Y:S02]  /*2700*/  LDG.E.U8 R50, desc[UR36][R62.64+0x1] ;  /* 0x000001243e327981 */ /* 0x000ea4000c1e1100 */
[----:B--2---:R-:W-:-:S05]  /*2710*/  PRMT R40, R50, 0x8880, RZ ;  /* 0x0000888032287816 */ /* 0x004fca00000000ff */
[----:B------:R-:W-:-:S07]  /*2720*/  IMAD R65, R40, R49, RZ ;  /* 0x0000003128417224 */ /* 0x000fce00078e02ff */
.L_x_44:
[----:B------:R-:W-:Y:S05]  /*2730*/  BSYNC B1 ;  /* 0x0000000000017941 */ /* 0x000fea0003800000 */
.L_x_43:
[----:B------:R-:W-:Y:S01]  /*2740*/  @!P5 IMAD R43, R43, R48, R65 ;  /* 0x000000302b2bd224 */ /* 0x000fe200078e0241 */
[----:B------:R-:W-:Y:S04]  /*2750*/  BSSY B1, `(.L_x_45) ;  /* 0x0000006000017945 */ /* 0x000fe80003800000 */
[----:B------:R2:W-:Y:S01]  /*2760*/  @!P5 STG.E.U8 desc[UR36][R8.64+0x1], R43 ;  /* 0x0000012b0800d986 */ /* 0x0005e2000c101124 */
[----:B------:R-:W-:Y:S05]  /*2770*/  @P3 BRA `(.L_x_46) ;  /* 0x00000000000c3947 */ /* 0x000fea0003800000 */
[----:B------:R-:W3:Y:S02]  /*2780*/  LDG.E.U8 R50, desc[UR36][R60.64+0x8] ;  /* 0x000008243c327981 */ /* 0x000ee4000c1e1100 */
[----:B---3--:R-:W-:-:S05]  /*2790*/  PRMT R40, R50, 0x8880, RZ ;  /* 0x0000888032287816 */ /* 0x008fca00000000ff */
[----:B------:R-:W-:-:S07]  /*27a0*/  IMAD R65, R40, R49, RZ ;  /* 0x0000003128417224 */ /* 0x000fce00078e02ff */
.L_x_46:
[----:B------:R-:W-:Y:S05]  /*27b0*/  BSYNC B1 ;  /* 0x0000000000017941 */ /* 0x000fea0003800000 */
.L_x_45:
[----:B------:R-:W-:Y:S01]  /*27c0*/  ISETP.LT.OR P2, PT, R3, 0xa, !P2 ;  /* 0x0000000a0300780c */ /* 0x000fe20005741670 */
[----:B------:R-:W-:Y:S01]  /*27d0*/  @!P3 IMAD R67, R44, R48, R65 ;  /* 0x000000302c43b224 */ /* 0x000fe200078e0241 */
[----:B------:R-:W-:Y:S01]  /*27e0*/  IADD3 R69, P4, R73, 0x80, RZ ;  /* 0x0000008049457810 */ /* 0x000fe20007f9e0ff */
[----:B------:R-:W-:Y:S01]  /*27f0*/  @!P3 IMAD.MOV.U32 R42, RZ, RZ, R58 ;  /* 0x000000ffff2ab224 */ /* 0x000fe200078e003a */
[----:B------:R-:W-:Y:S01]  /*2800*/  ISETP.GE.AND P1, PT, R51, 0x81, PT ;  /* 0x000000813300780c */ /* 0x000fe20003f26270 */
[----:B--2---:R-:W-:Y:S01]  /*2810*/  @!P3 IMAD.MOV.U32 R43, RZ, RZ, R59 ;  /* 0x000000ffff2bb224 */ /* 0x004fe200078e003b */
[----:B------:R-:W-:Y:S01]  /*2820*/  BSSY B1, `(.L_x_47) ;  /* 0x000000c000017945 */ /* 0x000fe20003800000 */
[----:B-1----:R-:W-:Y:S01]  /*2830*/  IMAD.WIDE.U32 R40, R69, R14, R20 ;  /* 0x0000000e45287225 */ /* 0x002fe200078e0014 */
[C---:B------:R-:W-:Y:S02]  /*2840*/  ISETP.LT.OR P5, PT, R3.reuse, 0x1, !P1 ;  /* 0x000000010300780c */ /* 0x040fe40004fa1670 */
[----:B------:R1:W-:Y:S01]  /*2850*/  @!P3 STG.E.U8 desc[UR36][R42.64+0x8], R67 ;  /* 0x000008432a00b986 */ /* 0x0003e2000c101124 */
[C---:B------:R-:W-:Y:S01]  /*2860*/  ISETP.LT.OR P3, PT, R3.reuse, 0x9, !P0 ;  /* 0x000000090300780c */ /* 0x040fe20004761670 */
[----:B------:R-:W-:Y:S01]  /*2870*/  IMAD.X R71, RZ, RZ, R55, P4 ;  /* 0x000000ffff477224 */ /* 0x000fe200020e0637 */
[----:B------:R-:W-:-:S02]  /*2880*/  ISETP.LT.OR P0, PT, R3, 0xa, !P0 ;  /* 0x0000000a0300780c */ /* 0x000fc40004701670 */
[----:B------:R-:W-:Y:S01]  /*2890*/  IADD3 R44, P4, R40, R6, RZ ;  /* 0x00000006282c7210 */ /* 0x000fe20007f9e0ff */
[----:B------:R-:W-:-:S12]  /*28a0*/  @P2 BRA `(.L_x_48) ;  /* 0x00000000000c2947 */ /* 0x000fd80003800000 */
[----:B------:R-:W1:Y:S02]  /*28b0*/  LDG.E.U8 R50, desc[UR36][R60.64+0x9] ;  /* 0x000009243c327981 */ /* 0x000e64000c1e1100 */
[----:B-1----:R-:W-:-:S05]  /*28c0*/  PRMT R42, R50, 0x8880, RZ ;  /* 0x00008880322a7816 */ /* 0x002fca00000000ff */
[----:B------:R-:W-:-:S07]  /*28d0*/  IMAD R65, R42, R49, RZ ;  /* 0x000000312a417224 */ /* 0x000fce00078e02ff */
.L_x_48:
[----:B------:R-:W-:Y:S05]  /*28e0*/  BSYNC B1 ;  /* 0x0000000000017941 */ /* 0x000fea0003800000 */
.L_x_47:
[----:B0-----:R-:W-:Y:S01]  /*28f0*/  @!P2 IMAD R61, R45, R48, R65 ;  /* 0x000000302d3da224 */ /* 0x001fe200078e0241 */
[----:B------:R-:W-:Y:S01]  /*2900*/  BSSY B1, `(.L_x_49) ;  /* 0x0000009000017945 */ /* 0x000fe20003800000 */
[----:B-1----:R-:W-:Y:S02]  /*2910*/  @!P2 IMAD.MOV.U32 R42, RZ, RZ, R58 ;  /* 0x000000ffff2aa224 */ /* 0x002fe400078e003a */
[----:B------:R-:W-:Y:S02]  /*2920*/  @!P2 IMAD.MOV.U32 R43, RZ, RZ, R59 ;  /* 0x000000ffff2ba224 */ /* 0x000fe400078e003b */
[----:B------:R-:W-:-:S03]  /*2930*/  IMAD R60, R71, R14, RZ ;  /* 0x0000000e473c7224 */ /* 0x000fc600078e02ff */
[----:B------:R0:W-:Y:S01]  /*2940*/  @!P2 STG.E.U8 desc[UR36][R42.64+0x9], R61 ;  /* 0x0000093d2a00a986 */ /* 0x0001e2000c101124 */
[----:B------:R-:W-:Y:S05]  /*2950*/  @P3 BRA `(.L_x_50) ;  /* 0x00000000000c3947 */ /* 0x000fea0003800000 */
[----:B------:R-:W0:Y:S02]  /*2960*/  LDG.E.U8 R50, desc[UR36][R62.64+0x8] ;  /* 0x000008243e327981 */ /* 0x000e24000c1e1100 */
[----:B0-----:R-:W-:-:S05]  /*2970*/  PRMT R42, R50, 0x8880, RZ ;  /* 0x00008880322a7816 */ /* 0x001fca00000000ff */
[----:B------:R-:W-:-:S07]  /*2980*/  IMAD R65, R42, R49, RZ ;  /* 0x000000312a417224 */ /* 0x000fce00078e02ff */
.L_x_50:
[----:B------:R-:W-:Y:S05]  /*2990*/  BSYNC B1 ;  /* 0x0000000000017941 */ /* 0x000fea0003800000 */
.L_x_49:
[----:B0-----:R-:W-:Y:S01]  /*29a0*/  @!P3 IMAD R43, R46, R48, R65 ;  /* 0x000000302e2bb224 */ /* 0x001fe200078e0241 */
[----:B------:R-:W-:Y:S01]  /*29b0*/  BSSY B1, `(.L_x_51) ;  /* 0x0000007000017945 */ /* 0x000fe20003800000 */
[----:B------:R-:W-:-:S03]  /*29c0*/  IMAD R61, R69, R15, R60 ;  /* 0x0000000f453d7224 */ /* 0x000fc600078e023c */
[----:B------:R0:W-:Y:S01]  /*29d0*/  @!P3 STG.E.U8 desc[UR36][R8.64+0x8], R43 ;  /* 0x0000082b0800b986 */ /* 0x0001e2000c101124 */
[----:B------:R-:W-:Y:S05]  /*29e0*/  @P0 BRA `(.L_x_52) ;  /* 0x00000000000c0947 */ /* 0x000fea0003800000 */
[----:B------:R-:W2:Y:S02]  /*29f0*/  LDG.E.U8 R50, desc[UR36][R62.64+0x9] ;  /* 0x000009243e327981 */ /* 0x000ea4000c1e1100 */
[----:B--2---:R-:W-:-:S05]  /*2a00*/  PRMT R42, R50, 0x8880, RZ ;  /* 0x00008880322a7816 */ /* 0x004fca00000000ff */
[----:B------:R-:W-:-:S07]  /*2a10*/  IMAD R65, R42, R49, RZ ;  /* 0x000000312a417224 */ /* 0x000fce00078e02ff */
.L_x_52:
[----:B------:R-:W-:Y:S05]  /*2a20*/  BSYNC B1 ;  /* 0x0000000000017941 */ /* 0x000fea0003800000 */
.L_x_51:
[----:B------:R-:W-:Y:S01]  /*2a30*/  @!P0 IMAD R47, R47, R48, R65 ;  /* 0x000000302f2f8224 */ /* 0x000fe200078e0241 */
[----:B------:R-:W-:Y:S01]  /*2a40*/  @!P5 IADD3 R40, P3, R58, UR41, RZ ;  /* 0x000000293a28dc10 */ /* 0x000fe2000ff7e0ff */
[----:B0-----:R-:W-:Y:S01]  /*2a50*/  IMAD.WIDE.U32 R42, R69, R14, R56 ;  /* 0x0000000e452a7225 */ /* 0x001fe200078e0038 */
[----:B------:R-:W-:Y:S01]  /*2a60*/  BSSY B1, `(.L_x_53) ;  /* 0x000000c000017945 */ /* 0x000fe20003800000 */
[----:B------:R-:W-:Y:S01]  /*2a70*/  IADD3.X R45, R7, R41, R61, P4, !PT ;  /* 0x00000029072d7210 */ /* 0x000fe200027fe43d */
[----:B------:R0:W-:Y:S01]  /*2a80*/  @!P0 STG.E.U8 desc[UR36][R8.64+0x9], R47 ;  /* 0x0000092f08008986 */ /* 0x0001e2000c101124 */
[----:B------:R-:W-:Y:S01]  /*2a90*/  @!P5 IADD3.X R41, R59, UR40, RZ, P3, !PT ;  /* 0x000000283b29dc10 */ /* 0x000fe20009ffe4ff */
[----:B------:R-:W-:Y:S01]  /*2aa0*/  IMAD.IADD R60, R61, 0x1, R43 ;  /* 0x000000013d3c7824 */ /* 0x000fe200078e022b */
[----:B------:R-:W-:Y:S02]  /*2ab0*/  ISETP.GE.AND P0, PT, R51, 0x89, PT ;  /* 0x000000893300780c */ /* 0x000fe40003f06270 */
[----:B------:R-:W-:-:S02]  /*2ac0*/  ISETP.LT.OR P2, PT, R3, 0x2, !P1 ;  /* 0x000000020300780c */ /* 0x000fc40004f41670 */
[----:B------:R-:W-:Y:S01]  /*2ad0*/  IADD3 R42, P3, P4, R10, R6, R42 ;  /* 0x000000060a2a7210 */ /* 0x000fe20007c7e02a */
[----:B------:R-:W-:-:S12]  /*2ae0*/  @P5 BRA `(.L_x_54) ;  /* 0x00000000000c5947 */ /* 0x000fd80003800000 */
[----:B------:R-:W2:Y:S02]  /*2af0*/  LDG.E.U8 R50, desc[UR36][R44.64] ;  /* 0x000000242c327981 */ /* 0x000ea4000c1e1100 */
[----:B--2---:R-:W-:-:S05]  /*2b00*/  PRMT R46, R50, 0x8880, RZ ;  /* 0x00008880322e7816 */ /* 0x004fca00000000ff */
[----:B------:R-:W-:-:S07]  /*2b10*/  IMAD R65, R46, R49, RZ ;  /* 0x000000312e417224 */ /* 0x000fce00078e02ff */
.L_x_54:
[----:B------:R-:W-:Y:S05]  /*2b20*/  BSYNC B1 ;  /* 0x0000000000017941 */ /* 0x000fea0003800000 */
.L_x_53:
[----:B------:R-:W-:Y:S01]  /*2b30*/  @!P5 IMAD R61, R32, R48, R65 ;  /* 0x00000030203dd224 */ /* 0x000fe200078e0241 */
[----:B------:R-:W-:Y:S01]  /*2b40*/  BSSY B1, `(.L_x_55) ;  /* 0x000000b000017945 */ /* 0x000fe20003800000 */
[----:B------:R-:W-:Y:S02]  /*2b50*/  IADD3.X R43, R21, R7, R60, P3, P4 ;  /* 0x00000007152b7210 */ /* 0x000fe40001fe843c */
[C---:B------:R-:W-:Y:S01]  /*2b60*/  ISETP.LT.OR P4, PT, R3.reuse, 0x1, !P0 ;  /* 0x000000010300780c */ /* 0x040fe20004781670 */
[----:B------:R1:W-:Y:S01]  /*2b70*/  @!P5 STG.E.U8 desc[UR36][R40.64], R61 ;  /* 0x0000003d2800d986 */ /* 0x0003e2000c101124 */
[----:B------:R-:W-:Y:S02]  /*2b80*/  @!P2 IADD3 R46, P5, R58, UR41, RZ ;  /* 0x000000293a2eac10 */ /* 0x000fe4000ffbe0ff */
[----:B------:R-:W-:Y:S02]  /*2b90*/  ISETP.LT.OR P3, PT, R3, 0x2, !P0 ;  /* 0x000000020300780c */ /* 0x000fe40004761670 */
[----:B0-----:R-:W-:Y:S01]  /*2ba0*/  @!P2 IADD3.X R47, R59, UR40, RZ, P5, !PT ;  /* 0x000000283b2fac10 */ /* 0x001fe2000affe4ff */
[----:B------:R-:W-:Y:S10]  /*2bb0*/  @P2 BRA `(.L_x_56) ;  /* 0x00000000000c2947 */ /* 0x000ff40003800000 */
[----:B------:R-:W2:Y:S02]  /*2bc0*/  LDG.E.U8 R50, desc[UR36][R44.64+0x1] ;  /* 0x000001242c327981 */ /* 0x000ea4000c1e1100 */
[----:B--2---:R-:W-:-:S05]  /*2bd0*/  PRMT R32, R50, 0x8880, RZ ;  /* 0x0000888032207816 */ /* 0x004fca00000000ff */
[----:B------:R-:W-:-:S07]  /*2be0*/  IMAD R65, R32, R49, RZ ;  /* 0x0000003120417224 */ /* 0x000fce00078e02ff */
.L_x_56:
[----:B------:R-:W-:Y:S05]  /*2bf0*/  BSYNC B1 ;  /* 0x0000000000017941 */ /* 0x000fea0003800000 */
.L_x_55:
[----:B-1----:R-:W-:Y:S01]  /*2c00*/  @!P2 IMAD R61, R33, R48, R65 ;  /* 0x00000030213da224 */ /* 0x002fe200078e0241 */
[----:B------:R-:W-:Y:S01]  /*2c10*/  @!P4 IADD3 R32, P5, R8, UR41, RZ ;  /* 0x000000290820cc10 */ /* 0x000fe2000ffbe0ff */
[----:B------:R-:W-:Y:S03]  /*2c20*/  BSSY B1, `(.L_x_57) ;  /* 0x000000a000017945 */ /* 0x000fe60003800000 */
[----:B------:R0:W-:Y:S01]  /*2c30*/  @!P2 STG.E.U8 desc[UR36][R46.64+0x1], R61 ;  /* 0x0000013d2e00a986 */ /* 0x0001e2000c101124 */
[----:B------:R-:W-:Y:S02]  /*2c40*/  ISETP.LT.OR P2, PT, R3, 0x9, !P1 ;  /* 0x000000090300780c */ /* 0x000fe40004f41670 */
[----:B------:R-:W-:Y:S02]  /*2c50*/  @!P4 IADD3.X R33, R9, UR40, RZ, P5, !PT ;  /* 0x000000280921cc10 */ /* 0x000fe4000affe4ff */
[----:B------:R-:W-:-:S02]  /*2c60*/  ISETP.LT.OR P1, PT, R3, 0xa, !P1 ;  /* 0x0000000a0300780c */ /* 0x000fc40004f21670 */
[----:B------:R-:W-:Y:S01]  /*2c70*/  @!P3 IADD3 R40, P5, R8, UR41, RZ ;  /* 0x000000290828bc10 */ /* 0x000fe2000ffbe0ff */
[----:B------:R-:W-:-:S12]  /*2c80*/  @P4 BRA `(.L_x_58) ;  /* 0x00000000000c4947 */ /* 0x000fd80003800000 */
[----:B------:R-:W0:Y:S02]  /*2c90*/  LDG.E.U8 R50, desc[UR36][R42.64] ;  /* 0x000000242a327981 */ /* 0x000e24000c1e1100 */
[----:B0-----:R-:W-:-:S05]  /*2ca0*/  PRMT R46, R50, 0x8880, RZ ;  /* 0x00008880322e7816 */ /* 0x001fca00000000ff */
[----:B------:R-:W-:-:S07]  /*2cb0*/  IMAD R65, R46, R49, RZ ;  /* 0x000000312e417224 */ /* 0x000fce00078e02ff */
.L_x_58:
[----:B------:R-:W-:Y:S05]  /*2cc0*/  BSYNC B1 ;  /* 0x0000000000017941 */ /* 0x000fea0003800000 */
.L_x_57:
[----:B0-----:R-:W-:Y:S01]  /*2cd0*/  @!P4 IMAD R47, R34, R48, R65 ;  /* 0x00000030222fc224 */ /* 0x001fe200078e0241 */
[----:B------:R-:W-:Y:S01]  /*2ce0*/  BSSY B1, `(.L_x_59) ;  /* 0x0000007000017945 */ /* 0x000fe20003800000 */
[----:B------:R-:W-:-:S03]  /*2cf0*/  @!P3 IADD3.X R41, R9, UR40, RZ, P5, !PT ;  /* 0x000000280929bc10 */ /* 0x000fc6000affe4ff */
[----:B------:R0:W-:Y:S01]  /*2d00*/  @!P4 STG.E.U8 desc[UR36][R32.64], R47 ;  /* 0x0000002f2000c986 */ /* 0x0001e2000c101124 */
[----:B------:R-:W-:Y:S05]  /*2d10*/  @P3 BRA `(.L_x_60) ;  /* 0x00000000000c3947 */ /* 0x000fea0003800000 */
[----:B------:R-:W0:Y:S02]  /*2d20*/  LDG.E.U8 R50, desc[UR36][R42.64+0x1] ;  /* 0x000001242a327981 */ /* 0x000e24000c1e1100 */
[----:B0-----:R-:W-:-:S05]  /*2d30*/  PRMT R32, R50, 0x8880, RZ ;  /* 0x0000888032207816 */ /* 0x001fca00000000ff */
[----:B------:R-:W-:-:S07]  /*2d40*/  IMAD R65, R32, R49, RZ ;  /* 0x0000003120417224 */ /* 0x000fce00078e02ff */
.L_x_60:
[----:B------:R-:W-:Y:S05]  /*2d50*/  BSYNC B1 ;  /* 0x0000000000017941 */ /* 0x000fea0003800000 */
.L_x_59:
[----:B------:R-:W-:Y:S01]  /*2d60*/  @!P3 IMAD R35, R35, R48, R65 ;  /* 0x000000302323b224 */ /* 0x000fe200078e0241 */
[----:B0-----:R-:W-:Y:S01]  /*2d70*/  @!P2 IADD3 R32, P4, R58, UR41, RZ ;  /* 0x000000293a20ac10 */ /* 0x001fe2000ff9e0ff */
[----:B------:R-:W-:Y:S01]  /*2d80*/  BSSY B1, `(.L_x_61) ;  /* 0x000000b000017945 */ /* 0x000fe20003800000 */
[----:B------:R-:W-:Y:S02]  /*2d90*/  IADD3 R73, P5, R73, 0x100, RZ ;  /* 0x0000010049497810 */ /* 0x000fe40007fbe0ff */
[----:B------:R0:W-:Y:S01]  /*2da0*/  @!P3 STG.E.U8 desc[UR36][R40.64+0x1], R35 ;  /* 0x000001232800b986 */ /* 0x0001e2000c101124 */
[----:B------:R-:W-:Y:S02]  /*2db0*/  ISETP.LT.OR P3, PT, R3, 0x9, !P0 ;  /* 0x000000090300780c */ /* 0x000fe40004761670 */
[----:B------:R-:W-:Y:S02]  /*2dc0*/  @!P2 IADD3.X R33, R59, UR40, RZ, P4, !PT ;  /* 0x000000283b21ac10 */ /* 0x000fe4000a7fe4ff */
[----:B------:R-:W-:-:S02]  /*2dd0*/  ISETP.LT.OR P0, PT, R3, 0xa, !P0 ;  /* 0x0000000a0300780c */ /* 0x000fc40004701670 */
[----:B------:R-:W-:Y:S01]  /*2de0*/  @!P1 IADD3 R46, P4, R58, UR41, RZ ;  /* 0x000000293a2e9c10 */ /* 0x000fe2000ff9e0ff */
[----:B------:R-:W-:-:S12]  /*2df0*/  @P2 BRA `(.L_x_62) ;  /* 0x00000000000c2947 */ /* 0x000fd80003800000 */
[----:B------:R-:W2:Y:S02]  /*2e00*/  LDG.E.U8 R50, desc[UR36][R44.64+0x8] ;  /* 0x000008242c327981 */ /* 0x000ea4000c1e1100 */
[----:B--2---:R-:W-:-:S05]  /*2e10*/  PRMT R34, R50, 0x8880, RZ ;  /* 0x0000888032227816 */ /* 0x004fca00000000ff */
[----:B------:R-:W-:-:S07]  /*2e20*/  IMAD R65, R34, R49, RZ ;  /* 0x0000003122417224 */ /* 0x000fce00078e02ff */
.L_x_62:
[----:B------:R-:W-:Y:S05]  /*2e30*/  BSYNC B1 ;  /* 0x0000000000017941 */ /* 0x000fea0003800000 */
.L_x_61:
[----:B0-----:R-:W-:Y:S01]  /*2e40*/  @!P2 IMAD R35, R36, R48, R65 ;  /* 0x000000302423a224 */ /* 0x001fe200078e0241 */
[----:B------:R-:W-:Y:S01]  /*2e50*/  BSSY B1, `(.L_x_63) ;  /* 0x0000008000017945 */ /* 0x000fe20003800000 */
[----:B------:R-:W-:Y:S01]  /*2e60*/  IMAD.X R55, RZ, RZ, R55, P5 ;  /* 0x000000ffff377224 */ /* 0x000fe200028e0637 */
[----:B------:R-:W-:Y:S02]  /*2e70*/  @!P1 IADD3.X R47, R59, UR40, RZ, P4, !PT ;  /* 0x000000283b2f9c10 */ /* 0x000fe4000a7fe4ff */
[----:B------:R0:W-:Y:S01]  /*2e80*/  @!P2 STG.E.U8 desc[UR36][R32.64+0x8], R35 ;  /* 0x000008232000a986 */ /* 0x0001e2000c101124 */
[----:B------:R-:W-:Y:S05]  /*2e90*/  @P1 BRA `(.L_x_64) ;  /* 0x00000000000c1947 */ /* 0x000fea0003800000 */
[----:B------:R-:W0:Y:S02]  /*2ea0*/  LDG.E.U8 R50, desc[UR36][R44.64+0x9] ;  /* 0x000009242c327981 */ /* 0x000e24000c1e1100 */
[----:B0-----:R-:W-:-:S05]  /*2eb0*/  PRMT R32, R50, 0x8880, RZ ;  /* 0x0000888032207816 */ /* 0x001fca00000000ff */
[----:B------:R-:W-:-:S07]  /*2ec0*/  IMAD R65, R32, R49, RZ ;  /* 0x0000003120417224 */ /* 0x000fce00078e02ff */
.L_x_64:
[----:B------:R-:W-:Y:S05]  /*2ed0*/  BSYNC B1 ;  /* 0x0000000000017941 */ /* 0x000fea0003800000 */
.L_x_63:
[----:B------:R-:W-:Y:S01]  /*2ee0*/  @!P1 IMAD R45, R37, R48, R65 ;  /* 0x00000030252d9224 */ /* 0x000fe200078e0241 */
[C---:B0-----:R-:W-:Y:S01]  /*2ef0*/  @!P3 IADD3 R32, P4, R8.reuse, UR41, RZ ;  /* 0x000000290820bc10 */ /* 0x041fe2000ff9e0ff */
[-C--:B------:R-:W-:Y:S01]  /*2f00*/  IMAD.WIDE.U32 R36, R73, R14.reuse, R20 ;  /* 0x0000000e49247225 */ /* 0x080fe200078e0014 */
[----:B------:R-:W-:Y:S01]  /*2f10*/  ISETP.GE.AND P2, PT, R51, 0x101, PT ;  /* 0x000001013300780c */ /* 0x000fe20003f46270 */
[----:B------:R-:W-:Y:S01]  /*2f20*/  BSSY B1, `(.L_x_65) ;  /* 0x000000c000017945 */ /* 0x000fe20003800000 */
[----:B------:R0:W-:Y:S01]  /*2f30*/  @!P1 STG.E.U8 desc[UR36][R46.64+0x9], R45 ;  /* 0x0000092d2e009986 */ /* 0x0001e2000c101124 */
[----:B------:R-:W-:Y:S01]  /*2f40*/  IMAD R44, R55, R14, RZ ;  /* 0x0000000e372c7224 */ /* 0x000fe200078e02ff */
[----:B------:R-:W-:Y:S02]  /*2f50*/  @!P3 IADD3.X R33, R9, UR40, RZ, P4, !PT ;  /* 0x000000280921bc10 */ /* 0x000fe4000a7fe4ff */
[----:B------:R-:W-:Y:S01]  /*2f60*/  ISETP.LT.OR P1, PT, R3, 0x1, !P2 ;  /* 0x000000010300780c */ /* 0x000fe20005721670 */
[----:B------:R-:W-:Y:S01]  /*2f70*/  IMAD R55, R73, R15, R44 ;  /* 0x0000000f49377224 */ /* 0x000fe200078e022c */
[----:B------:R-:W-:-:S02]  /*2f80*/  @!P0 IADD3 R34, P4, R8, UR41, RZ ;  /* 0x0000002908228c10 */ /* 0x000fc4000ff9e0ff */
[----:B------:R-:W-:Y:S01]  /*2f90*/  IADD3 R40, P5, R36, R6, RZ ;  /* 0x0000000624287210 */ /* 0x000fe20007fbe0ff */
[----:B------:R-:W-:-:S12]  /*2fa0*/  @P3 BRA `(.L_x_66) ;  /* 0x00000000000c3947 */ /* 0x000fd80003800000 */
[----:B------:R-:W2:Y:S02]  /*2fb0*/  LDG.E.U8 R50, desc[UR36][R42.64+0x8] ;  /* 0x000008242a327981 */ /* 0x000ea4000c1e1100 */
[----:B--2---:R-:W-:-:S05]  /*2fc0*/  PRMT R44, R50, 0x8880, RZ ;  /* 0x00008880322c7816 */ /* 0x004fca00000000ff */
[----:B------:R-:W-:-:S07]  /*2fd0*/  IMAD R65, R44, R49, RZ ;  /* 0x000000312c417224 */ /* 0x000fce00078e02ff */
.L_x_66:
[----:B------:R-:W-:Y:S05]  /*2fe0*/  BSYNC B1 ;  /* 0x0000000000017941 */ /* 0x000fea0003800000 */
.L_x_65:
[----:B------:R-:W-:Y:S01]  /*2ff0*/  @!P3 IMAD R15, R38, R48, R65 ;  /* 0x00000030260fb224 */ /* 0x000fe200078e0241 */
[----:B------:R-:W-:Y:S01]  /*3000*/  BSSY B1, `(.L_x_67) ;  /* 0x0000008000017945 */ /* 0x000fe20003800000 */
[----:B------:R-:W-:Y:S02]  /*3010*/  IADD3.X R41, R7, R37, R55, P5, !PT ;  /* 0x0000002507297210 */ /* 0x000fe40002ffe437 */
[----:B------:R-:W-:Y:S01]  /*3020*/  @!P0 IADD3.X R35, R9, UR40, RZ, P4, !PT ;  /* 0x0000002809238c10 */ /* 0x000fe2000a7fe4ff */
[----:B------:R1:W-:Y:S01]  /*3030*/  @!P3 STG.E.U8 desc[UR36][R32.64+0x8], R15 ;  /* 0x0000080f2000b986 */ /* 0x0003e2000c101124 */
[----:B------:R-:W-:Y:S05]  /*3040*/  @P0 BRA `(.L_x_68) ;  /* 0x00000000000c0947 */ /* 0x000fea0003800000 */
[----:B------:R-:W1:Y:S02]  /*3050*/  LDG.E.U8 R50, desc[UR36][R42.64+0x9] ;  /* 0x000009242a327981 */ /* 0x000e64000c1e1100 */
[----:B-1----:R-:W-:-:S05]  /*3060*/  PRMT R32, R50, 0x8880, RZ ;  /* 0x0000888032207816 */ /* 0x002fca00000000ff */
[----:B------:R-:W-:-:S07]  /*3070*/  IMAD R65, R32, R49, RZ ;  /* 0x0000003120417224 */ /* 0x000fce00078e02ff */
.L_x_68:
[----:B------:R-:W-:Y:S05]  /*3080*/  BSYNC B1 ;  /* 0x0000000000017941 */ /* 0x000fea0003800000 */
.L_x_67:
[----:B------:R-:W-:-:S05]  /*3090*/  @!P0 IMAD R39, R39, R48, R65 ;  /* 0x0000003027278224 */ /* 0x000fca00078e0241 */
[----:B------:R-:W-:Y:S04]  /*30a0*/  @!P0 STG.E.U8 desc[UR36][R34.64+0x9], R39 ;  /* 0x0000092722008986 */ /* 0x000fe8000c101124 */
[----:B------:R-:W2:Y:S01]  /*30b0*/  @!P1 LDG.E.U8 R50, desc[UR36][R40.64] ;  /* 0x0000002428329981 */ /* 0x000ea2000c1e1100 */
[----:B-1----:R-:W-:Y:S01]  /*30c0*/  IMAD.WIDE.U32 R32, R4, 0x100, RZ ;  /* 0x0000010004207825 */ /* 0x002fe200078e00ff */
[----:B------:R-:W-:-:S03]  /*30d0*/  ISETP.LT.OR P3, PT, R3, 0x2, !P2 ;  /* 0x000000020300780c */ /* 0x000fc60005761670 */
[----:B------:R-:W-:Y:S01]  /*30e0*/  IMAD.SHL.U32 R11, R5, 0x100, RZ ;  /* 0x00000100050b7824 */ /* 0x000fe200078e00ff */
[----:B------:R-:W-:-:S03]  /*30f0*/  @!P1 IADD3 R12, P0, P4, R32, R52, R12 ;  /* 0x00000034200c9210 */ /* 0x000fc60007c1e00c */
[----:B------:R-:W-:-:S05]  /*3100*/  IMAD.IADD R36, R33, 0x1, R11 ;  /* 0x0000000121247824 */ /* 0x000fca00078e020b */
[----:B------:R-:W-:Y:S02]  /*3110*/  @!P1 IADD3.X R13, R36, R53, R64, P0, P4 ;  /* 0x00000035240d9210 */ /* 0x000fe400007e8440 */
[----:B--2---:R-:W-:-:S05]  /*3120*/  @!P1 PRMT R20, R50, 0x8880, RZ ;  /* 0x0000888032149816 */ /* 0x004fca00000000ff */
[----:B------:R-:W-:-:S04]  /*3130*/  @!P1 IMAD R65, R20, R49, RZ ;  /* 0x0000003114419224 */ /* 0x000fc800078e02ff */
[----:B------:R-:W-:-:S05]  /*3140*/  @!P1 IMAD R11, R24, R48, R65 ;  /* 0x00000030180b9224 */ /* 0x000fca00078e0241 */
[----:B------:R1:W-:Y:S04]  /*3150*/  @!P1 STG.E.U8 desc[UR36][R12.64], R11 ;  /* 0x0000000b0c009986 */ /* 0x0003e8000c101124 */
[----:B------:R-:W2:Y:S01]  /*3160*/  @!P3 LDG.E.U8 R50, desc[UR36][R40.64+0x1] ;  /* 0x000001242832b981 */ /* 0x000ea2000c1e1100 */
[----:B------:R-:W-:Y:S01]  /*3170*/  ISETP.GE.AND P0, PT, R51, 0x109, PT ;  /* 0x000001093300780c */ /* 0x000fe20003f06270 */
[----:B------:R-:W-:Y:S01]  /*3180*/  IMAD.WIDE.U32 R56, R73, R14, R56 ;  /* 0x0000000e49387225 */ /* 0x000fe200078e0038 */
[C---:B------:R-:W-:Y:S02]  /*3190*/  LEA R14, P4, R4.reuse, R58, 0x8 ;  /* 0x0000003a040e7211 */ /* 0x040fe400078840ff */
[----:B------:R-:W-:Y:S01]  /*31a0*/  ISETP.LT.OR P1, PT, R3, 0x1, !P0 ;  /* 0x000000010300780c */ /* 0x000fe20004721670 */
[----:B------:R-:W-:Y:S01]  /*31b0*/  IMAD.IADD R24, R55, 0x1, R57 ;  /* 0x0000000137187824 */ /* 0x000fe200078e0239 */
[----:B------:R-:W-:-:S02]  /*31c0*/  LEA.HI.X R15, R4, R59, R5, 0x8, P4 ;  /* 0x0000003b040f7211 */ /* 0x000fc400020f4405 */
[----:B------:R-:W-:-:S04]  /*31d0*/  IADD3 R56, P4, P5, R10, R6, R56 ;  /* 0x000000060a387210 */ /* 0x000fc80007d9e038 */
[----:B------:R-:W-:Y:S02]  /*31e0*/  IADD3.X R57, R21, R7, R24, P4, P5 ;  /* 0x0000000715397210 */ /* 0x000fe400027ea418 */
[----:B--2---:R-:W-:-:S05]  /*31f0*/  @!P3 PRMT R20, R50, 0x8880, RZ ;  /* 0x000088803214b816 */ /* 0x004fca00000000ff */
[----:B------:R-:W-:-:S04]  /*3200*/  @!P3 IMAD R65, R20, R49, RZ ;  /* 0x000000311441b224 */ /* 0x000fc800078e02ff */
[----:B------:R-:W-:-:S05]  /*3210*/  @!P3 IMAD R25, R25, R48, R65 ;  /* 0x000000301919b224 */ /* 0x000fca00078e0241 */
[----:B------:R-:W-:Y:S04]  /*3220*/  @!P3 STG.E.U8 desc[UR36][R14.64+0x1], R25 ;  /* 0x000001190e00b986 */ /* 0x000fe8000c101124 */
[----:B------:R-:W2:Y:S01]  /*3230*/  @!P1 LDG.E.U8 R50, desc[UR36][R56.64] ;  /* 0x0000002438329981 */ /* 0x000ea2000c1e1100 */
[----:B------:R-:W-:Y:S02]  /*3240*/  ISETP.LT.OR P3, PT, R3, 0x2, !P0 ;  /* 0x000000020300780c */ /* 0x000fe40004761670 */
[----:B------:R-:W-:-:S04]  /*3250*/  LEA R6, P4, R4, R8, 0x8 ;  /* 0x0000000804067211 */ /* 0x000fc800078840ff */
[----:B------:R-:W-:Y:S02]  /*3260*/  LEA.HI.X R7, R4, R9, R5, 0x8, P4 ;  /* 0x0000000904077211 */ /* 0x000fe400020f4405 */
[----:B--2---:R-:W-:-:S05]  /*3270*/  @!P1 PRMT R10, R50, 0x8880, RZ ;  /* 0x00008880320a9816 */ /* 0x004fca00000000ff */
[----:B------:R-:W-:-:S04]  /*3280*/  @!P1 IMAD R65, R10, R49, RZ ;  /* 0x000000310a419224 */ /* 0x000fc800078e02ff */
[----:B-1----:R-:W-:-:S05]  /*3290*/  @!P1 IMAD R13, R26, R48, R65 ;  /* 0x000000301a0d9224 */ /* 0x002fca00078e0241 */
[----:B------:R1:W-:Y:S04]  /*32a0*/  @!P1 STG.E.U8 desc[UR36][R6.64], R13 ;  /* 0x0000000d06009986 */ /* 0x0003e8000c101124 */
[----:B------:R-:W2:Y:S01]  /*32b0*/  @!P3 LDG.E.U8 R50, desc[UR36][R56.64+0x1] ;  /* 0x000001243832b981 */ /* 0x000ea2000c1e1100 */
[----:B------:R-:W-:Y:S02]  /*32c0*/  ISETP.LT.OR P4, PT, R3, 0x9, !P2 ;  /* 0x000000090300780c */ /* 0x000fe40005781670 */
[----:B------:R-:W-:-:S04]  /*32d0*/  LEA R10, P1, R4, R8, 0x8 ;  /* 0x00000008040a7211 */ /* 0x000fc800078240ff */
[----:B------:R-:W-:Y:S02]  /*32e0*/  LEA.HI.X R11, R4, R9, R5, 0x8, P1 ;  /* 0x00000009040b7211 */ /* 0x000fe400008f4405 */
[----:B--2---:R-:W-:-:S05]  /*32f0*/  @!P3 PRMT R12, R50, 0x8880, RZ ;  /* 0x00008880320cb816 */ /* 0x004fca00000000ff */
[----:B------:R-:W-:-:S04]  /*3300*/  @!P3 IMAD R65, R12, R49, RZ ;  /* 0x000000310c41b224 */ /* 0x000fc800078e02ff */
[----:B------:R-:W-:-:S05]  /*3310*/  @!P3 IMAD R27, R27, R48, R65 ;  /* 0x000000301b1bb224 */ /* 0x000fca00078e0241 */
[----:B------:R2:W-:Y:S04]  /*3320*/  @!P3 STG.E.U8 desc[UR36][R10.64+0x1], R27 ;  /* 0x0000011b0a00b986 */ /* 0x0005e8000c101124 */
[----:B------:R-:W3:Y:S01]  /*3330*/  @!P4 LDG.E.U8 R50, desc[UR36][R40.64+0x8] ;  /* 0x000008242832c981 */ /* 0x000ee2000c1e1100 */
[----:B------:R-:W-:Y:S01]  /*3340*/  ISETP.LT.OR P2, PT, R3, 0xa, !P2 ;  /* 0x0000000a0300780c */ /* 0x000fe20005741670 */
[----:B-1----:R-:W-:Y:S01]  /*3350*/  @!P4 IMAD.MOV.U32 R7, RZ, RZ, R15 ;  /* 0x000000ffff07c224 */ /* 0x002fe200078e000f */
[----:B---3--:R-:W-:-:S05]  /*3360*/  @!P4 PRMT R6, R50, 0x8880, RZ ;  /* 0x000088803206c816 */ /* 0x008fca00000000ff */
[----:B------:R-:W-:Y:S02]  /*3370*/  @!P4 IMAD R65, R6, R49, RZ ;  /* 0x000000310641c224 */ /* 0x000fe400078e02ff */
[----:B------:R-:W-:Y:S02]  /*3380*/  @!P4 IMAD.MOV.U32 R6, RZ, RZ, R14 ;  /* 0x000000ffff06c224 */ /* 0x000fe400078e000e */
[----:B------:R-:W-:-:S05]  /*3390*/  @!P4 IMAD R13, R28, R48, R65 ;  /* 0x000000301c0dc224 */ /* 0x000fca00078e0241 */
[----:B------:R1:W-:Y:S04]  /*33a0*/  @!P4 STG.E.U8 desc[UR36][R6.64+0x8], R13 ;  /* 0x0000080d0600c986 */ /* 0x0003e8000c101124 */
[----:B------:R-:W3:Y:S01]  /*33b0*/  @!P2 LDG.E.U8 R50, desc[UR36][R40.64+0x9] ;  /* 0x000009242832a981 */ /* 0x000ee2000c1e1100 */
[----:B------:R-:W-:Y:S02]  /*33c0*/  ISETP.LT.OR P3, PT, R3, 0x9, !P0 ;  /* 0x000000090300780c */ /* 0x000fe40004761670 */
[----:B---3--:R-:W-:-:S05]  /*33d0*/  @!P2 PRMT R12, R50, 0x8880, RZ ;  /* 0x00008880320ca816 */ /* 0x008fca00000000ff */
[----:B--2---:R-:W-:-:S04]  /*33e0*/  @!P2 IMAD.MOV.U32 R10, RZ, RZ, R12 ;  /* 0x000000ffff0aa224 */ /* 0x004fc800078e000c */
[----:B------:R-:W-:-:S04]  /*33f0*/  @!P2 IMAD R65, R10, R49, RZ ;  /* 0x000000310a41a224 */ /* 0x000fc800078e02ff */
[----:B------:R-:W-:-:S05]  /*3400*/  @!P2 IMAD R29, R29, R48, R65 ;  /* 0x000000301d1da224 */ /* 0x000fca00078e0241 */
[----:B------:R2:W-:Y:S04]  /*3410*/  @!P2 STG.E.U8 desc[UR36][R14.64+0x9], R29 ;  /* 0x0000091d0e00a986 */ /* 0x0005e8000c101124 */
[----:B------:R-:W3:Y:S01]  /*3420*/  @!P3 LDG.E.U8 R50, desc[UR36][R56.64+0x8] ;  /* 0x000008243832b981 */ /* 0x000ee2000c1e1100 */
[----:B------:R-:W-:Y:S02]  /*3430*/  ISETP.LT.OR P0, PT, R3, 0xa, !P0 ;  /* 0x0000000a0300780c */ /* 0x000fe40004701670 */
[----:B-1----:R-:W-:-:S04]  /*3440*/  LEA R6, P1, R4, R8, 0x8 ;  /* 0x0000000804067211 */ /* 0x002fc800078240ff */
[----:B------:R-:W-:Y:S02]  /*3450*/  LEA.HI.X R7, R4, R9, R5, 0x8, P1 ;  /* 0x0000000904077211 */ /* 0x000fe400008f4405 */
[----:B---3--:R-:W-:-:S05]  /*3460*/  @!P3 PRMT R10, R50, 0x8880, RZ ;  /* 0x00008880320ab816 */ /* 0x008fca00000000ff */
[----:B------:R-:W-:-:S04]  /*3470*/  @!P3 IMAD R65, R10, R49, RZ ;  /* 0x000000310a41b224 */ /* 0x000fc800078e02ff */
[----:B------:R-:W-:-:S05]  /*3480*/  @!P3 IMAD R3, R30, R48, R65 ;  /* 0x000000301e03b224 */ /* 0x000fca00078e0241 */
[----:B------:R2:W-:Y:S04]  /*3490*/  @!P3 STG.E.U8 desc[UR36][R6.64+0x8], R3 ;  /* 0x000008030600b986 */ /* 0x0005e8000c101124 */
[----:B------:R-:W3:Y:S02]  /*34a0*/  @!P0 LDG.E.U8 R50, desc[UR36][R56.64+0x9] ;  /* 0x0000092438328981 */ /* 0x000ee4000c1e1100 */
[----:B---3--:R-:W-:-:S05]  /*34b0*/  @!P0 PRMT R10, R50, 0x8880, RZ ;  /* 0x00008880320a8816 */ /* 0x008fca00000000ff */
[----:B------:R-:W-:Y:S01]  /*34c0*/  @!P0 IMAD R10, R10, R49, RZ ;  /* 0x000000310a0a8224 */ /* 0x000fe200078e02ff */
[----:B--2---:R-:W-:Y:S06]  /*34d0*/  @P0 BRA `(.L_x_69) ;  /* 0x0000000800200947 */ /* 0x004fec0003800000 */
[----:B------:R-:W-:Y:S01]  /*34e0*/  @!P0 IMAD.MOV.U32 R65, RZ, RZ, R10 ;  /* 0x000000ffff418224 */ /* 0x000fe200078e000a */
[----:B------:R-:W-:-:S03]  /*34f0*/  LEA R6, P0, R4, R8, 0x8 ;  /* 0x0000000804067211 */ /* 0x000fc600078040ff */
[----:B------:R-:W-:Y:S01]  /*3500*/  IMAD R31, R31, R48, R65 ;  /* 0x000000301f1f7224 */ /* 0x000fe200078e0241 */
[----:B------:R-:W-:-:S05]  /*3510*/  LEA.HI.X R7, R4, R9, R5, 0x8, P0 ;  /* 0x0000000904077211 */ /* 0x000fca00000f4405 */
[----:B------:R1:W-:Y:S01]  /*3520*/  STG.E.U8 desc[UR36][R6.64+0x9], R31 ;  /* 0x0000091f06007986 */ /* 0x0003e2000c101124 */
[----:B------:R-:W-:Y:S05]  /*3530*/  BRA `(.L_x_69) ;  /* 0x0000000800087947 */ /* 0x000fea0003800000 */
.L_x_36:
[C---:B------:R-:W-:Y:S01]  /*3540*/  ISETP.GE.AND P2, PT, R51.reuse, 0x1, PT ;  /* 0x000000013300780c */ /* 0x040fe20003f46270 */
[----:B------:R-:W-:Y:S01]  /*3550*/  ULDC.64 UR4, c[0x0][0x5c0] ;  /* 0x0001700000047ab9 */ /* 0x000fe20000000a00 */
[----:B------:R-:W-:Y:S02]  /*3560*/  ISETP.GE.AND P3, PT, R51, 0x9, PT ;  /* 0x000000093300780c */ /* 0x000fe40003f66270 */
[C---:B------:R-:W-:Y:S02]  /*3570*/  ISETP.LT.OR P1, PT, R3.reuse, 0x1, !P2 ;  /* 0x000000010300780c */ /* 0x040fe40005721670 */
[C---:B------:R-:W-:Y:S02]  /*3580*/  ISETP.LT.OR P5, PT, R3.reuse, 0x2, !P2 ;  /* 0x000000020300780c */ /* 0x040fe400057a1670 */
[----:B------:R-:W-:Y:S02]  /*3590*/  IADD3 R12, P0, R12, UR4, RZ ;  /* 0x000000040c0c7c10 */ /* 0x000fe4000ff1e0ff */
[----:B------:R-:W-:-:S02]  /*35a0*/  ISETP.LT.OR P4, PT, R3, 0x1, !P3 ;  /* 0x000000010300780c */ /* 0x000fc40005f81670 */
[----:B------:R-:W-:Y:S02]  /*35b0*/  IADD3.X R13, R64, UR5, RZ, P0, !PT ;  /* 0x00000005400d7c10 */ /* 0x000fe400087fe4ff */
[----:B------:R-:W-:-:S03]  /*35c0*/  ISETP.LT.OR P0, PT, R3, 0x2, !P3 ;  /* 0x000000020300780c */ /* 0x000fc60005f01670 */
[-C--:B------:R-:W-:Y:S02]  /*35d0*/  @!P1 IMAD R9, R40, R48.reuse, RZ ;  /* 0x0000003028099224 */ /* 0x080fe400078e02ff */
[----:B------:R-:W-:-:S03]  /*35e0*/  @!P5 IMAD R41, R41, R48, RZ ;  /* 0x000000302929d224 */ /* 0x000fc600078e02ff */
[----:B------:R0:W-:Y:S01]  /*35f0*/  @!P1 STG.E.U8 desc[UR36][R12.64], R9 ;  /* 0x000000090c009986 */ /* 0x0001e2000c101124 */
[----:B------:R-:W-:Y:S01]  /*3600*/  LEA R6, P1, R4, R12, 0x3 ;  /* 0x0000000c04067211 */ /* 0x000fe200078218ff */
[-C--:B------:R-:W-:Y:S02]  /*3610*/  @!P4 IMAD R11, R42, R48.reuse, RZ ;  /* 0x000000302a0bc224 */ /* 0x080fe400078e02ff */
[----:B------:R-:W-:Y:S01]  /*3620*/  @!P5 STG.E.U8 desc[UR36][R12.64+0x1], R41 ;  /* 0x000001290c00d986 */ /* 0x000fe2000c101124 */
[----:B------:R-:W-:Y:S01]  /*3630*/  ISETP.LT.OR P5, PT, R3, 0x9, !P2 ;  /* 0x000000090300780c */ /* 0x000fe200057a1670 */
[----:B------:R-:W-:Y:S01]  /*3640*/  @!P0 IMAD R43, R43, R48, RZ ;  /* 0x000000302b2b8224 */ /* 0x000fe200078e02ff */
[----:B------:R-:W-:Y:S02]  /*3650*/  LEA.HI.X R7, R4, R13, R5, 0x3, P1 ;  /* 0x0000000d04077211 */ /* 0x000fe400008f1c05 */
[----:B------:R-:W-:Y:S02]  /*3660*/  ISETP.GE.AND P1, PT, R51, 0x81, PT ;  /* 0x000000813300780c */ /* 0x000fe40003f26270 */
[C---:B------:R-:W-:Y:S01]  /*3670*/  ISETP.LT.OR P2, PT, R3.reuse, 0xa, !P2 ;  /* 0x0000000a0300780c */ /* 0x040fe20005741670 */
[----:B------:R1:W-:Y:S01]  /*3680*/  @!P4 STG.E.U8 desc[UR36][R6.64], R11 ;  /* 0x0000000b0600c986 */ /* 0x0003e2000c101124 */
[----:B------:R-:W-:-:S03]  /*3690*/  ISETP.LT.OR P4, PT, R3, 0x1, !P1 ;  /* 0x000000010300780c */ /* 0x000fc60004f81670 */
[----:B------:R-:W-:Y:S01]  /*36a0*/  @!P0 STG.E.U8 desc[UR36][R6.64+0x1], R43 ;  /* 0x0000012b06008986 */ /* 0x000fe2000c101124 */
[C---:B------:R-:W-:Y:S01]  /*36b0*/  ISETP.LT.OR P0, PT, R3.reuse, 0x9, !P3 ;  /* 0x000000090300780c */ /* 0x040fe20005f01670 */
[----:B------:R-:W-:Y:S01]  /*36c0*/  @!P5 IMAD R15, R44, R48, RZ ;  /* 0x000000302c0fd224 */ /* 0x000fe200078e02ff */
[----:B------:R-:W-:-:S04]  /*36d0*/  ISETP.LT.OR P3, PT, R3, 0xa, !P3 ;  /* 0x0000000a0300780c */ /* 0x000fc80005f61670 */
[----:B------:R2:W-:Y:S01]  /*36e0*/  @!P5 STG.E.U8 desc[UR36][R12.64+0x8], R15 ;  /* 0x0000080f0c00d986 */ /* 0x0005e2000c101124 */
[----:B------:R-:W-:Y:S01]  /*36f0*/  ISETP.LT.OR P5, PT, R3, 0x2, !P1 ;  /* 0x000000020300780c */ /* 0x000fe20004fa1670 */
[----:B------:R-:W-:Y:S02]  /*3700*/  @!P2 IMAD R45, R45, R48, RZ ;  /* 0x000000302d2da224 */ /* 0x000fe400078e02ff */
[----:B------:R-:W-:Y:S02]  /*3710*/  @!P4 IMAD.MOV.U32 R8, RZ, RZ, R6 ;  /* 0x000000ffff08c224 */ /* 0x000fe400078e0006 */
[----:B0-----:R-:W-:Y:S01]  /*3720*/  @!P4 IMAD.MOV.U32 R9, RZ, RZ, R7 ;  /* 0x000000ffff09c224 */ /* 0x001fe200078e0007 */
[----:B------:R0:W-:Y:S01]  /*3730*/  @!P2 STG.E.U8 desc[UR36][R12.64+0x9], R45 ;  /* 0x0000092d0c00a986 */ /* 0x0001e2000c101124 */
[----:B-1----:R-:W-:Y:S01]  /*3740*/  @!P4 IMAD R11, R5, 0x78, RZ ;  /* 0x00000078050bc824 */ /* 0x002fe200078e02ff */
[C---:B------:R-:W-:Y:S01]  /*3750*/  ISETP.LT.OR P2, PT, R3.reuse, 0x9, !P1 ;  /* 0x000000090300780c */ /* 0x040fe20004f41670 */
[----:B------:R-:W-:Y:S01]  /*3760*/  @!P4 IMAD.WIDE.U32 R8, R4, 0x78, R8 ;  /* 0x000000780408c825 */ /* 0x000fe200078e0008 */
[----:B------:R-:W-:-:S03]  /*3770*/  ISETP.LT.OR P1, PT, R3, 0xa, !P1 ;  /* 0x0000000a0300780c */ /* 0x000fc60004f21670 */
[-C--:B------:R-:W-:Y:S02]  /*3780*/  @!P0 IMAD R21, R46, R48.reuse, RZ ;  /* 0x000000302e158224 */ /* 0x080fe400078e02ff */
[----:B------:R-:W-:Y:S02]  /*3790*/  @!P4 IMAD.IADD R9, R9, 0x1, R11 ;  /* 0x000000010909c824 */ /* 0x000fe400078e020b */
[-C--:B------:R-:W-:Y:S01]  /*37a0*/  @!P3 IMAD R47, R47, R48.reuse, RZ ;  /* 0x000000302f2fb224 */ /* 0x080fe200078e02ff */
[----:B------:R1:W-:Y:S01]  /*37b0*/  @!P0 STG.E.U8 desc[UR36][R6.64+0x8], R21 ;  /* 0x0000081506008986 */ /* 0x0003e2000c101124 */
[----:B--2---:R-:W-:Y:S01]  /*37c0*/  @!P5 IMAD R15, R5, 0x78, RZ ;  /* 0x00000078050fd824 */ /* 0x004fe200078e02ff */
[----:B------:R-:W-:Y:S01]  /*37d0*/  ISETP.GE.AND P0, PT, R51, 0x89, PT ;  /* 0x000000893300780c */ /* 0x000fe20003f06270 */
[----:B------:R-:W-:Y:S01]  /*37e0*/  @!P5 IMAD.WIDE.U32 R10, R4, 0x78, R6 ;  /* 0x00000078040ad825 */ /* 0x000fe200078e0006 */
[----:B------:R-:W-:Y:S02]  /*37f0*/  @!P3 STG.E.U8 desc[UR36][R6.64+0x9], R47 ;  /* 0x0000092f0600b986 */ /* 0x000fe4000c101124 */
[----:B------:R-:W-:Y:S01]  /*3800*/  ISETP.LT.OR P3, PT, R3, 0x1, !P0 ;  /* 0x000000010300780c */ /* 0x000fe20004761670 */
[----:B------:R-:W-:-:S02]  /*3810*/  @!P4 IMAD R41, R32, R48, RZ ;  /* 0x000000302029c224 */ /* 0x000fc400078e02ff */
[----:B------:R-:W-:Y:S02]  /*3820*/  @!P5 IMAD.IADD R15, R11, 0x1, R15 ;  /* 0x000000010b0fd824 */ /* 0x000fe400078e020f */
[----:B------:R-:W-:Y:S01]  /*3830*/  @!P5 IMAD.MOV.U32 R14, RZ, RZ, R10 ;  /* 0x000000ffff0ed224 */ /* 0x000fe200078e000a */
[----:B------:R2:W-:Y:S01]  /*3840*/  @!P4 STG.E.U8 desc[UR36][R8.64], R41 ;  /* 0x000000290800c986 */ /* 0x0005e2000c101124 */
[----:B------:R-:W-:Y:S01]  /*3850*/  @!P5 IMAD R33, R33, R48, RZ ;  /* 0x000000302121d224 */ /* 0x000fe200078e02ff */
[----:B------:R-:W-:Y:S01]  /*3860*/  IADD3 R10, P4, R6, UR41, RZ ;  /* 0x00000029060a7c10 */ /* 0x000fe2000ff9e0ff */
[----:B------:R-:W-:Y:S02]  /*3870*/  @!P2 IMAD R11, R5, 0x78, RZ ;  /* 0x00000078050ba824 */ /* 0x000fe400078e02ff */
[----:B0-----:R-:W-:Y:S01]  /*3880*/  @!P2 IMAD.WIDE.U32 R12, R4, 0x78, R6 ;  /* 0x00000078040ca825 */ /* 0x001fe200078e0006 */
[----:B------:R0:W-:Y:S01]  /*3890*/  @!P5 STG.E.U8 desc[UR36][R14.64+0x1], R33 ;  /* 0x000001210e00d986 */ /* 0x0001e2000c101124 */
[----:B------:R-:W-:-:S02]  /*38a0*/  ISETP.LT.OR P5, PT, R3, 0x2, !P0 ;  /* 0x000000020300780c */ /* 0x000fc400047a1670 */
[----:B------:R-:W-:Y:S01]  /*38b0*/  @!P2 IMAD.IADD R13, R13, 0x1, R11 ;  /* 0x000000010d0da824 */ /* 0x000fe200078e020b */
[----:B------:R-:W-:Y:S01]  /*38c0*/  IADD3.X R11, R7, UR40, RZ, P4, !PT ;  /* 0x00000028070b7c10 */ /* 0x000fe2000a7fe4ff */
[-C--:B-1----:R-:W-:Y:S01]  /*38d0*/  @!P3 IMAD R21, R34, R48.reuse, RZ ;  /* 0x000000302215b224 */ /* 0x082fe200078e02ff */
[C---:B------:R-:W-:Y:S01]  /*38e0*/  ISETP.LT.OR P4, PT, R3.reuse, 0x9, !P0 ;  /* 0x000000090300780c */ /* 0x040fe20004781670 */
[----:B--2---:R-:W-:Y:S01]  /*38f0*/  @!P1 IMAD.WIDE.U32 R8, R4, 0x78, R6 ;  /* 0x0000007804089825 */ /* 0x004fe200078e0006 */
[----:B------:R-:W-:Y:S02]  /*3900*/  ISETP.LT.OR P0, PT, R3, 0xa, !P0 ;  /* 0x0000000a0300780c */ /* 0x000fe40004701670 */
[----:B------:R1:W-:Y:S01]  /*3910*/  @!P3 STG.E.U8 desc[UR36][R10.64], R21 ;  /* 0x000000150a00b986 */ /* 0x0003e2000c101124 */
[----:B------:R-:W-:Y:S01]  /*3920*/  ISETP.GE.AND P3, PT, R51, 0x101, PT ;  /* 0x000001013300780c */ /* 0x000fe20003f66270 */
[-C--:B0-----:R-:W-:Y:S02]  /*3930*/  @!P2 IMAD R15, R36, R48.reuse, RZ ;  /* 0x00000030240fa224 */ /* 0x081fe400078e02ff */
[----:B------:R-:W-:-:S02]  /*3940*/  @!P5 IMAD R35, R35, R48, RZ ;  /* 0x000000302323d224 */ /* 0x000fc400078e02ff */
[----:B------:R-:W-:Y:S02]  /*3950*/  @!P5 IMAD.MOV.U32 R6, RZ, RZ, R10 ;  /* 0x000000ffff06d224 */ /* 0x000fe400078e000a */
[----:B------:R-:W-:Y:S02]  /*3960*/  @!P5 IMAD.MOV.U32 R7, RZ, RZ, R11 ;  /* 0x000000ffff07d224 */ /* 0x000fe400078e000b */
[----:B------:R-:W-:Y:S02]  /*3970*/  @!P1 IMAD R33, R5, 0x78, RZ ;  /* 0x0000007805219824 */ /* 0x000fe400078e02ff */
[-C--:B------:R-:W-:Y:S01]  /*3980*/  @!P1 IMAD R37, R37, R48.reuse, RZ ;  /* 0x0000003025259224 */ /* 0x080fe200078e02ff */
[----:B------:R0:W-:Y:S01]  /*3990*/  @!P5 STG.E.U8 desc[UR36][R6.64+0x1], R35 ;  /* 0x000001230600d986 */ /* 0x0001e2000c101124 */
[----:B------:R-:W-:Y:S01]  /*39a0*/  ISETP.LT.OR P5, PT, R3, 0x1, !P3 ;  /* 0x000000010300780c */ /* 0x000fe20005fa1670 */
[----:B------:R-:W-:Y:S02]  /*39b0*/  @!P1 IMAD.IADD R9, R9, 0x1, R33 ;  /* 0x0000000109099824 */ /* 0x000fe400078e0221 */
[----:B------:R2:W-:Y:S01]  /*39c0*/  @!P2 STG.E.U8 desc[UR36][R12.64+0x8], R15 ;  /* 0x0000080f0c00a986 */ /* 0x0005e2000c101124 */
[----:B------:R-:W-:Y:S01]  /*39d0*/  ISETP.LT.OR P2, PT, R3, 0x2, !P3 ;  /* 0x000000020300780c */ /* 0x000fe20005f41670 */
[----:B-1----:R-:W-:-:S02]  /*39e0*/  @!P4 IMAD R21, R38, R48, RZ ;  /* 0x000000302615c224 */ /* 0x002fc400078e02ff */
[----:B------:R-:W-:Y:S01]  /*39f0*/  @!P0 IMAD R39, R39, R48, RZ ;  /* 0x0000003027278224 */ /* 0x000fe200078e02ff */
[----:B------:R1:W-:Y:S01]  /*3a00*/  @!P1 STG.E.U8 desc[UR36][R8.64+0x9], R37 ;  /* 0x0000092508009986 */ /* 0x0003e2000c101124 */
[----:B------:R-:W-:-:S03]  /*3a10*/  ISETP.GE.AND P1, PT, R51, 0x109, PT ;  /* 0x000001093300780c */ /* 0x000fc60003f26270 */
[----:B------:R3:W-:Y:S01]  /*3a20*/  @!P4 STG.E.U8 desc[UR36][R10.64+0x8], R21 ;  /* 0x000008150a00c986 */ /* 0x0007e2000c101124 */
[--C-:B0-----:R-:W-:Y:S01]  /*3a30*/  @!P5 IMAD.MOV.U32 R6, RZ, RZ, R10.reuse ;  /* 0x000000ffff06d224 */ /* 0x101fe200078e000a */
[C---:B------:R-:W-:Y:S01]  /*3a40*/  ISETP.LT.OR P4, PT, R3.reuse, 0x9, !P3 ;  /* 0x000000090300780c */ /* 0x040fe20005f81670 */
[--C-:B------:R-:W-:Y:S01]  /*3a50*/  @!P5 IMAD.MOV.U32 R7, RZ, RZ, R11.reuse ;  /* 0x000000ffff07d224 */ /* 0x100fe200078e000b */
[----:B------:R-:W-:Y:S01]  /*3a60*/  @!P0 STG.E.U8 desc[UR36][R10.64+0x9], R39 ;  /* 0x000009270a008986 */ /* 0x000fe2000c101124 */
[----:B------:R-:W-:Y:S01]  /*3a70*/  ISETP.LT.OR P0, PT, R3, 0x1, !P1 ;  /* 0x000000010300780c */ /* 0x000fe20004f01670 */
[----:B--2---:R-:W-:Y:S01]  /*3a80*/  @!P5 IMAD R13, R5, 0x78, RZ ;  /* 0x00000078050dd824 */ /* 0x004fe200078e02ff */
[----:B------:R-:W-:Y:S01]  /*3a90*/  ISETP.LT.OR P3, PT, R3, 0xa, !P3 ;  /* 0x0000000a0300780c */ /* 0x000fe20005f61670 */
[----:B-1----:R-:W-:Y:S02]  /*3aa0*/  @!P2 IMAD.MOV.U32 R8, RZ, RZ, R10 ;  /* 0x000000ffff08a224 */ /* 0x002fe400078e000a */
[----:B------:R-:W-:-:S02]  /*3ab0*/  @!P2 IMAD.MOV.U32 R9, RZ, RZ, R11 ;  /* 0x000000ffff09a224 */ /* 0x000fc400078e000b */
[----:B------:R-:W-:-:S04]  /*3ac0*/  @!P5 IMAD.WIDE.U32 R6, R4, 0x78, R6 ;  /* 0x000000780406d825 */ /* 0x000fc800078e0006 */
[----:B------:R-:W-:Y:S02]  /*3ad0*/  @!P2 IMAD R33, R5, 0x78, RZ ;  /* 0x000000780521a824 */ /* 0x000fe400078e02ff */
[----:B------:R-:W-:-:S04]  /*3ae0*/  @!P2 IMAD.WIDE.U32 R8, R4, 0x78, R8 ;  /* 0x000000780408a825 */ /* 0x000fc800078e0008 */
[----:B------:R-:W-:Y:S02]  /*3af0*/  @!P5 IMAD.IADD R7, R13, 0x1, R7 ;  /* 0x000000010d07d824 */ /* 0x000fe400078e0207 */
[-C--:B------:R-:W-:Y:S02]  /*3b00*/  @!P5 IMAD R15, R24, R48.reuse, RZ ;  /* 0x00000030180fd224 */ /* 0x080fe400078e02ff */
[----:B------:R-:W-:Y:S02]  /*3b10*/  @!P2 IMAD.IADD R9, R33, 0x1, R9 ;  /* 0x000000012109a824 */ /* 0x000fe400078e0209 */
[-C--:B------:R-:W-:Y:S01]  /*3b20*/  @!P2 IMAD R25, R25, R48.reuse, RZ ;  /* 0x000000301919a224 */ /* 0x080fe200078e02ff */
[----:B------:R0:W-:Y:S01]  /*3b30*/  @!P5 STG.E.U8 desc[UR36][R6.64], R15 ;  /* 0x0000000f0600d986 */ /* 0x0001e2000c101124 */
[----:B------:R-:W-:Y:S01]  /*3b40*/  @!P0 IADD3 R12, P5, R10, UR41, RZ ;  /* 0x000000290a0c8c10 */ /* 0x000fe2000ffbe0ff */
[----:B------:R-:W-:Y:S02]  /*3b50*/  @!P3 IMAD.MOV.U32 R14, RZ, RZ, R10 ;  /* 0x000000ffff0eb224 */ /* 0x000fe400078e000a */
[----:B------:R1:W-:Y:S01]  /*3b60*/  @!P2 STG.E.U8 desc[UR36][R8.64+0x1], R25 ;  /* 0x000001190800a986 */ /* 0x0003e2000c101124 */
[----:B------:R-:W-:Y:S01]  /*3b70*/  ISETP.LT.OR P2, PT, R3, 0x2, !P1 ;  /* 0x000000020300780c */ /* 0x000fe20004f41670 */
[----:B------:R-:W-:Y:S01]  /*3b80*/  @!P3 IMAD R33, R5, 0x78, RZ ;  /* 0x000000780521b824 */ /* 0x000fe200078e02ff */
[----:B------:R-:W-:Y:S01]  /*3b90*/  @!P0 IADD3.X R13, R11, UR40, RZ, P5, !PT ;  /* 0x000000280b0d8c10 */ /* 0x000fe2000affe4ff */
[-C--:B---3--:R-:W-:Y:S01]  /*3ba0*/  @!P4 IMAD R21, R28, R48.reuse, RZ ;  /* 0x000000301c15c224 */ /* 0x088fe200078e02ff */
[----:B------:R-:W-:Y:S01]  /*3bb0*/  ISETP.LT.OR P5, PT, R3, 0x9, !P1 ;  /* 0x000000090300780c */ /* 0x000fe20004fa1670 */
[-C--:B------:R-:W-:Y:S01]  /*3bc0*/  @!P3 IMAD R29, R29, R48.reuse, RZ ;  /* 0x000000301d1db224 */ /* 0x080fe200078e02ff */
[----:B------:R-:W-:Y:S01]  /*3bd0*/  ISETP.LT.OR P1, PT, R3, 0xa, !P1 ;  /* 0x0000000a0300780c */ /* 0x000fe20004f21670 */
[----:B------:R-:W-:-:S02]  /*3be0*/  @!P0 IMAD R3, R26, R48, RZ ;  /* 0x000000301a038224 */ /* 0x000fc400078e02ff */
[----:B0-----:R-:W-:Y:S02]  /*3bf0*/  @!P4 IMAD.MOV.U32 R6, RZ, RZ, R10 ;  /* 0x000000ffff06c224 */ /* 0x001fe400078e000a */
[--C-:B------:R-:W-:Y:S01]  /*3c00*/  @!P4 IMAD.MOV.U32 R7, RZ, RZ, R11.reuse ;  /* 0x000000ffff07c224 */ /* 0x100fe200078e000b */
[----:B------:R0:W-:Y:S01]  /*3c10*/  @!P0 STG.E.U8 desc[UR36][R12.64], R3 ;  /* 0x000000030c008986 */ /* 0x0001e2000c101124 */
[----:B------:R-:W-:Y:S02]  /*3c20*/  @!P3 IMAD.MOV.U32 R15, RZ, RZ, R11 ;  /* 0x000000ffff0fb224 */ /* 0x000fe400078e000b */
[----:B------:R-:W-:-:S04]  /*3c30*/  @!P4 IMAD.WIDE.U32 R6, R4, 0x78, R6 ;  /* 0x000000780406c825 */ /* 0x000fc800078e0006 */
[----:B------:R-:W-:Y:S01]  /*3c40*/  @!P3 IMAD.WIDE.U32 R14, R4, 0x78, R14 ;  /* 0x00000078040eb825 */ /* 0x000fe200078e000e */
[----:B------:R-:W-:-:S03]  /*3c50*/  @!P2 IADD3 R4, P0, R10, UR41, RZ ;  /* 0x000000290a04ac10 */ /* 0x000fc6000ff1e0ff */
[----:B-1----:R-:W-:Y:S01]  /*3c60*/  @!P4 IMAD R9, R5, 0x78, RZ ;  /* 0x000000780509c824 */ /* 0x002fe200078e02ff */
[----:B------:R-:W-:Y:S01]  /*3c70*/  @!P2 IADD3.X R5, R11, UR40, RZ, P0, !PT ;  /* 0x000000280b05ac10 */ /* 0x000fe200087fe4ff */
[-C--:B------:R-:W-:Y:S01]  /*3c80*/  @!P2 IMAD R27, R27, R48.reuse, RZ ;  /* 0x000000301b1ba224 */ /* 0x080fe200078e02ff */
[----:B------:R-:W-:Y:S01]  /*3c90*/  @!P5 IADD3 R8, P0, R10, UR41, RZ ;  /* 0x000000290a08dc10 */ /* 0x000fe2000ff1e0ff */
[----:B------:R-:W-:Y:S02]  /*3ca0*/  @!P4 IMAD.IADD R7, R9, 0x1, R7 ;  /* 0x000000010907c824 */ /* 0x000fe400078e0207 */
[----:B------:R-:W-:Y:S01]  /*3cb0*/  @!P3 IMAD.IADD R15, R33, 0x1, R15 ;  /* 0x00000001210fb824 */ /* 0x000fe200078e020f */
[----:B------:R-:W-:Y:S01]  /*3cc0*/  @!P5 IADD3.X R9, R11, UR40, RZ, P0, !PT ;  /* 0x000000280b09dc10 */ /* 0x000fe200087fe4ff */
[-C--:B------:R-:W-:Y:S01]  /*3cd0*/  @!P5 IMAD R25, R30, R48.reuse, RZ ;  /* 0x000000301e19d224 */ /* 0x080fe200078e02ff */
[----:B------:R-:W-:Y:S01]  /*3ce0*/  @!P1 IADD3 R10, P0, R10, UR41, RZ ;  /* 0x000000290a0a9c10 */ /* 0x000fe2000ff1e0ff */
[----:B------:R-:W-:Y:S01]  /*3cf0*/  @!P1 IMAD R31, R31, R48, RZ ;  /* 0x000000301f1f9224 */ /* 0x000fe200078e02ff */
[----:B------:R0:W-:Y:S02]  /*3d00*/  @!P2 STG.E.U8 desc[UR36][R4.64+0x1], R27 ;  /* 0x0000011b0400a986 */ /* 0x0001e4000c101124 */
[----:B------:R-:W-:-:S02]  /*3d10*/  @!P1 IADD3.X R11, R11, UR40, RZ, P0, !PT ;  /* 0x000000280b0b9c10 */ /* 0x000fc400087fe4ff */
[----:B------:R0:W-:Y:S04]  /*3d20*/  @!P4 STG.E.U8 desc[UR36][R6.64+0x8], R21 ;  /* 0x000008150600c986 */ /* 0x0001e8000c101124 */
[----:B------:R0:W-:Y:S04]  /*3d30*/  @!P3 STG.E.U8 desc[UR36][R14.64+0x9], R29 ;  /* 0x0000091d0e00b986 */ /* 0x0001e8000c101124 */
[----:B------:R0:W-:Y:S04]  /*3d40*/  @!P5 STG.E.U8 desc[UR36][R8.64+0x8], R25 ;  /* 0x000008190800d986 */ /* 0x0001e8000c101124 */
[----:B------:R0:W-:Y:S02]  /*3d50*/  @!P1 STG.E.U8 desc[UR36][R10.64+0x9], R31 ;  /* 0x0000091f0a009986 */ /* 0x0001e4000c101124 */
.L_x_69:
[----:B------:R-:W-:Y:S05]  /*3d60*/  BSYNC B0 ;  /* 0x0000000000007941 */ /* 0x000fea0003800000 */
.L_x_35:
[----:B------:R-:W-:Y:S01]  /*3d70*/  ULDC UR4, c[0x0][0xc] ;  /* 0x0000030000047ab9 */ /* 0x000fe20000000800 */
[----:B------:R-:W-:Y:S01]  /*3d80*/  ULDC UR5, c[0x0][0x10] ;  /* 0x0000040000057ab9 */ /* 0x000fe20000000800 */
[----:B0-----:R-:W0:Y:S01]  /*3d90*/  LDC R3, c[0x0][0x14] ;  /* 0x00000500ff037b82 */ /* 0x001e220000000800 */
[----:B------:R-:W-:Y:S01]  /*3da0*/  UIMAD.WIDE.U32 UR4, UR4, UR5, URZ ;  /* 0x00000005040472a5 */ /* 0x000fe2000f8e003f */
[----:B------:R-:W-:Y:S02]  /*3db0*/  IMAD.MOV.U32 R51, RZ, RZ, -0x1 ;  /* 0xffffffffff337424 */ /* 0x000fe400078e00ff */
[----:B------:R-:W-:-:S03]  /*3dc0*/  IMAD.MOV.U32 R53, RZ, RZ, -0x1 ;  /* 0xffffffffff357424 */ /* 0x000fc600078e00ff */
[----:B0-----:R-:W-:-:S04]  /*3dd0*/  IMAD.WIDE.U32 R16, R3, UR4, R16 ;  /* 0x0000000403107c25 */ /* 0x001fc8000f8e0010 */
[----:B------:R-:W-:Y:S01]  /*3de0*/  IMAD R3, R3, UR5, RZ ;  /* 0x0000000503037c24 */ /* 0x000fe2000f8e02ff */
[----:B------:R-:W-:Y:S02]  /*3df0*/  ULDC.64 UR4, c[0x0][0x650] ;  /* 0x0001940000047ab9 */ /* 0x000fe40000000a00 */
[----:B------:R-:W-:Y:S01]  /*3e00*/  ISETP.GE.U32.AND P0, PT, R16, UR4, PT ;  /* 0x0000000410007c0c */ /* 0x000fe2000bf06070 */
[--C-:B------:R-:W-:Y:S01]  /*3e10*/  IMAD.IADD R17, R17, 0x1, R3.reuse ;  /* 0x0000000111117824 */ /* 0x100fe200078e0203 */
[----:B------:R-:W-:-:S04]  /*3e20*/  PRMT R3, RZ, 0x7610, R3 ;  /* 0x00007610ff037816 */ /* 0x000fc80000000003 */
[----:B------:R-:W-:-:S13]  /*3e30*/  ISETP.GE.U32.AND.EX P0, PT, R17, UR5, PT, P0 ;  /* 0x0000000511007c0c */ /* 0x000fda000bf06100 */
[----:B------:R-:W-:Y:S05]  /*3e40*/  @P0 BRA `(.L_x_70) ;  /* 0x0000000400640947 */ /* 0x000fea0003800000 */
[----:B------:R-:W0:Y:S01]  /*3e50*/  S2R R12, SR_CTAID.X ;  /* 0x00000000000c7919 */ /* 0x000e220000002500 */
[----:B------:R-:W2:Y:S01]  /*3e60*/  LDC.64 R10, c[0x0][0x628] ;  /* 0x00018a00ff0a7b82 */ /* 0x000ea20000000a00 */
[----:B------:R-:W-:Y:S01]  /*3e70*/  ULDC UR4, c[0x0][0x150] ;  /* 0x0000540000047ab9 */ /* 0x000fe20000000800 */
[----:B------:R-:W-:Y:S01]  /*3e80*/  IMAD.MOV.U32 R8, RZ, RZ, R16 ;  /* 0x000000ffff087224 */ /* 0x000fe200078e0010 */
[----:B------:R-:W3:Y:S01]  /*3e90*/  S2R R24, SR_CTAID.Y ;  /* 0x0000000000187919 */ /* 0x000ee20000002600 */
[----:B------:R-:W-:-:S04]  /*3ea0*/  IMAD.MOV.U32 R9, RZ, RZ, R17 ;  /* 0x000000ffff097224 */ /* 0x000fc800078e0011 */
[----:B------:R-:W4:Y:S08]  /*3eb0*/  LDC R21, c[0x0][0x144] ;  /* 0x00005100ff157b82 */ /* 0x000f300000000800 */
[----:B------:R-:W1:Y:S08]  /*3ec0*/  LDC R0, c[0x0][0x630] ;  /* 0x00018c00ff007b82 */ /* 0x000e700000000800 */
[----:B------:R-:W1:Y:S01]  /*3ed0*/  LDC.64 R14, c[0x0][0x620] ;  /* 0x00018800ff0e7b82 */ /* 0x000e620000000a00 */
[----:B--2---:R-:W-:-:S04]  /*3ee0*/  ISETP.NE.U32.AND P0, PT, R10, RZ, PT ;  /* 0x000000ff0a00720c */ /* 0x004fc80003f05070 */
[----:B------:R-:W-:Y:S02]  /*3ef0*/  ISETP.NE.AND.EX P0, PT, R11, RZ, PT, P0 ;  /* 0x000000ff0b00720c */ /* 0x000fe40003f05300 */
[----:B0-----:R-:W-:-:S05]  /*3f00*/  I2FP.F32.U32 R3, R12 ;  /* 0x0000000c00037245 */ /* 0x001fca0000201000 */
[----:B------:R-:W-:-:S04]  /*3f10*/  FMUL R3, R3, UR4 ;  /* 0x0000000403037c20 */ /* 0x000fc80008400000 */
[----:B------:R0:W2:Y:S02]  /*3f20*/  F2I.U32.TRUNC.NTZ R20, R3 ;  /* 0x0000000300147305 */ /* 0x0000a4000020f000 */
[----:B---34-:R-:W-:Y:S05]  /*3f30*/  @!P0 BRA `(.L_x_71) ;  /* 0x0000000000288947 */ /* 0x018fea0003800000 */
[----:B0-----:R-:W0:Y:S02]  /*3f40*/  LDC R3, c[0x0][0x634] ;  /* 0x00018d00ff037b82 */ /* 0x001e240000000800 */
[----:B0-----:R-:W-:-:S05]  /*3f50*/  IADD3 R3, P0, R16, R3, RZ ;  /* 0x0000000310037210 */ /* 0x001fca0007f1e0ff */
[----:B------:R-:W-:-:S04]  /*3f60*/  IMAD.X R13, RZ, RZ, R17, P0 ;  /* 0x000000ffff0d7224 */ /* 0x000fc800000e0611 */
[----:B------:R-:W-:-:S04]  /*3f70*/  IMAD.WIDE.U32 R4, R13, R10, RZ ;  /* 0x0000000a0d047225 */ /* 0x000fc800078e00ff */
[----:B-1----:R-:W-:-:S04]  /*3f80*/  IMAD.WIDE.U32 R6, P0, R3, R11, R4 ;  /* 0x0000000b03067225 */ /* 0x002fc80007800004 */
[----:B------:R-:W-:-:S04]  /*3f90*/  IMAD.WIDE.U32 R4, R3, R10, RZ ;  /* 0x0000000a03047225 */ /* 0x000fc800078e00ff */
[----:B------:R-:W-:Y:S01]  /*3fa0*/  IMAD.X R9, RZ, RZ, RZ, P0 ;  /* 0x000000ffff097224 */ /* 0x000fe200000e06ff */
[----:B------:R-:W-:Y:S01]  /*3fb0*/  IADD3 RZ, P0, R5, R6, RZ ;  /* 0x0000000605ff7210 */ /* 0x000fe20007f1e0ff */
[----:B------:R-:W-:-:S04]  /*3fc0*/  IMAD.MOV.U32 R8, RZ, RZ, R7 ;  /* 0x000000ffff087224 */ /* 0x000fc800078e0007 */
[----:B------:R-:W-:-:S08]  /*3fd0*/  IMAD.WIDE.U32.X R8, R13, R11, R8, P0 ;  /* 0x0000000b0d087225 */ /* 0x000fd000000e0408 */
.L_x_71:
[----:B------:R-:W3:Y:S01]  /*3fe0*/  LDC.64 R28, c[0x0][0x640] ;  /* 0x00019000ff1c7b82 */ /* 0x000ee20000000a00 */
[-CC-:B-1----:R-:W-:Y:S01]  /*3ff0*/  SHF.R.U64 R53, R8, R0.reuse, R9.reuse ;  /* 0x0000000008357219 */ /* 0x182fe20000001209 */
[----:B--2---:R-:W-:Y:S01]  /*4000*/  IMAD.MOV R20, RZ, RZ, -R20 ;  /* 0x000000ffff147224 */ /* 0x004fe200078e0a14 */
[----:B------:R-:W-:Y:S01]  /*4010*/  SHF.R.U32.HI R0, RZ, R0, R9 ;  /* 0x00000000ff007219 */ /* 0x000fe20000011609 */
[----:B------:R-:W-:Y:S01]  /*4020*/  ULDC UR4, c[0x0][0x154] ;  /* 0x0000550000047ab9 */ /* 0x000fe20000000800 */
[----:B0-----:R-:W-:Y:S01]  /*4030*/  IADD3 R3, P0, RZ, -R53, RZ ;  /* 0x80000035ff037210 */ /* 0x001fe20007f1e0ff */
[----:B------:R-:W-:Y:S02]  /*4040*/  IMAD R21, R21, R20, R12 ;  /* 0x0000001415157224 */ /* 0x000fe400078e020c */
[----:B------:R-:W0:Y:S01]  /*4050*/  LDC R6, c[0x0][0x618] ;  /* 0x00018600ff067b82 */ /* 0x000e220000000800 */
[----:B------:R-:W-:Y:S02]  /*4060*/  IMAD.MOV.U32 R7, RZ, RZ, 0x1 ;  /* 0x00000001ff077424 */ /* 0x000fe400078e00ff */
[----:B------:R-:W-:-:S04]  /*4070*/  IMAD.X R5, RZ, RZ, ~R0, P0 ;  /* 0x000000ffff057224 */ /* 0x000fc800000e0e00 */
[-C--:B------:R-:W-:Y:S01]  /*4080*/  IMAD R0, R5, R14.reuse, RZ ;  /* 0x0000000e05007224 */ /* 0x080fe200078e02ff */
[----:B------:R-:W1:Y:S01]  /*4090*/  LDC R8, c[0x0][0x608] ;  /* 0x00018200ff087b82 */ /* 0x000e620000000800 */
[----:B------:R-:W-:-:S04]  /*40a0*/  IMAD.WIDE.U32 R4, R3, R14, R16 ;  /* 0x0000000e03047225 */ /* 0x000fc800078e0010 */
[----:B------:R-:W-:Y:S01]  /*40b0*/  IMAD R3, R3, R15, R0 ;  /* 0x0000000f03037224 */ /* 0x000fe200078e0200 */
[----:B------:R-:W-:Y:S02]  /*40c0*/  I2FP.F32.U32 R0, R24 ;  /* 0x0000001800007245 */ /* 0x000fe40000201000 */
[----:B------:R-:W2:Y:S01]  /*40d0*/  LDC R26, c[0x0][0x658] ;  /* 0x00019600ff1a7b82 */ /* 0x000ea20000000800 */
[----:B------:R-:W-:Y:S01]  /*40e0*/  IMAD.IADD R3, R5, 0x1, R3 ;  /* 0x0000000105037824 */ /* 0x000fe200078e0203 */
[----:B---3--:R-:W-:Y:S01]  /*40f0*/  ISETP.NE.U32.AND P0, PT, R28, RZ, PT ;  /* 0x000000ff1c00720c */ /* 0x008fe20003f05070 */
[----:B------:R-:W-:Y:S01]  /*4100*/  FMUL R0, R0, UR4 ;  /* 0x0000000400007c20 */ /* 0x000fe20008400000 */
[----:B------:R-:W-:Y:S02]  /*4110*/  IMAD.MOV.U32 R5, RZ, RZ, -0x1 ;  /* 0xffffffffff057424 */ /* 0x000fe400078e00ff */
[----:B------:R-:W-:Y:S01]  /*4120*/  ISETP.NE.AND.EX P0, PT, R29, RZ, PT, P0 ;  /* 0x000000ff1d00720c */ /* 0x000fe20003f05300 */
[----:B------:R3:W4:Y:S01]  /*4130*/  F2I.U32.TRUNC.NTZ R13, R0 ;  /* 0x00000000000d7305 */ /* 0x000722000020f000 */
[----:B------:R-:W3:Y:S01]  /*4140*/  LDC R15, c[0x0][0x148] ;  /* 0x00005200ff0f7b82 */ /* 0x000ee20000000800 */
[----:B0-----:R-:W-:-:S02]  /*4150*/  SHF.R.U64 R12, R4, R6, R3 ;  /* 0x00000006040c7219 */ /* 0x001fc40000001203 */
[----:B------:R-:W-:-:S05]  /*4160*/  SHF.R.U32.HI R3, RZ, R6, R3 ;  /* 0x00000006ff037219 */ /* 0x000fca0000011603 */
[----:B------:R-:W0:Y:S01]  /*4170*/  LDC R20, c[0x0][0x600] ;  /* 0x00018000ff147b82 */ /* 0x000e220000000800 */
[-CC-:B-1----:R-:W-:Y:S02]  /*4180*/  SHF.R.U64 R10, R12, R8.reuse, R3.reuse ;  /* 0x000000080c0a7219 */ /* 0x182fe40000001203 */
[----:B------:R-:W-:-:S05]  /*4190*/  SHF.R.U32.HI R3, RZ, R8, R3 ;  /* 0x00000008ff037219 */ /* 0x000fca0000011603 */
[----:B------:R-:W1:Y:S01]  /*41a0*/  LDC R27, c[0x0][0x648] ;  /* 0x00019200ff1b7b82 */ /* 0x000e620000000800 */
[-C--:B--2---:R-:W-:Y:S02]  /*41b0*/  SHF.L.U32 R4, R5, R26.reuse, RZ ;  /* 0x0000001a05047219 */ /* 0x084fe400000006ff */
[-CC-:B------:R-:W-:Y:S02]  /*41c0*/  SHF.R.U64 R14, R10, R26.reuse, R3.reuse ;  /* 0x0000001a0a0e7219 */ /* 0x180fe40000001203 */
[----:B------:R-:W-:Y:S02]  /*41d0*/  SHF.R.U32.HI R5, RZ, R26, R3 ;  /* 0x0000001aff057219 */ /* 0x000fe40000011603 */
[----:B------:R-:W-:Y:S01]  /*41e0*/  LOP3.LUT R25, RZ, R4, RZ, 0x33, !PT ;  /* 0x00000004ff197212 */ /* 0x000fe200078e33ff */
[----:B------:R-:W2:Y:S01]  /*41f0*/  LDC R30, c[0x0][0x638] ;  /* 0x00018e00ff1e7b82 */ /* 0x000ea20000000800 */
[----:B------:R-:W-:Y:S01]  /*4200*/  SHF.L.U32 R26, R7, R26, RZ ;  /* 0x0000001a071a7219 */ /* 0x000fe200000006ff */
[----:B------:R-:W-:-:S06]  /*4210*/  IMAD.MOV.U32 R4, RZ, RZ, R14 ;  /* 0x000000ffff047224 */ /* 0x000fcc00078e000e */
[----:B------:R-:W0:Y:S01]  /*4220*/  LDC R31, c[0x0][0x610] ;  /* 0x00018400ff1f7b82 */ /* 0x000e220000000800 */
[----:B----4-:R-:W-:Y:S05]  /*4230*/  @!P0 BRA `(.L_x_72) ;  /* 0x0000000000288947 */ /* 0x010fea0003800000 */
        /* <DEDUP_REMOVED lines=10> */
.L_x_72:
[----:B------:R-:W-:Y:S01]  /*42e0*/  ISETP.NE.AND P0, PT, R2, 0x1, PT ;  /* 0x000000010200780c */ /* 0x000fe20003f05270 */
[----:B0-----:R-:W-:Y:S01]  /*42f0*/  VIADD R7, R20, 0xffffffff ;  /* 0xffffffff14077836 */ /* 0x001fe20000000000 */
[----:B-1-3--:R-:W-:Y:S01]  /*4300*/  SHF.R.U64 R0, R4, R27, R5 ;  /* 0x0000001b04007219 */ /* 0x00afe20000001205 */
[----:B------:R-:W-:Y:S01]  /*4310*/  IMAD.MOV R13, RZ, RZ, -R13 ;  /* 0x000000ffff0d7224 */ /* 0x000fe200078e0a0d */
[----:B------:R-:W-:Y:S01]  /*4320*/  LOP3.LUT R5, R10, R25, RZ, 0xc0, !PT ;  /* 0x000000190a057212 */ /* 0x000fe200078ec0ff */
[----:B------:R-:W-:Y:S01]  /*4330*/  IMAD.MOV.U32 R4, RZ, RZ, 0x1 ;  /* 0x00000001ff047424 */ /* 0x000fe200078e00ff */
[----:B------:R-:W-:Y:S01]  /*4340*/  LOP3.LUT R12, R12, R7, RZ, 0xc0, !PT ;  /* 0x000000070c0c7212 */ /* 0x000fe200078ec0ff */
[----:B------:R-:W-:Y:S02]  /*4350*/  IMAD.MOV R3, RZ, RZ, -R0 ;  /* 0x000000ffff037224 */ /* 0x000fe400078e0a00 */
[----:B------:R-:W-:Y:S02]  /*4360*/  IMAD R0, R26, R0, R5 ;  /* 0x000000001a007224 */ /* 0x000fe400078e0205 */
[----:B--2---:R-:W-:-:S02]  /*4370*/  IMAD R3, R3, R30, R14 ;  /* 0x0000001e03037224 */ /* 0x004fc400078e020e */
[----:B------:R-:W-:Y:S02]  /*4380*/  @P0 IMAD R21, R15, R13, R24 ;  /* 0x0000000d0f150224 */ /* 0x000fe400078e0218 */
[----:B------:R-:W-:Y:S01]  /*4390*/  IMAD R5, R3, R20, R12 ;  /* 0x0000001403057224 */ /* 0x000fe200078e020c */
[----:B------:R-:W-:Y:S01]  /*43a0*/  PRMT R3, R4, 0x7610, R3 ;  /* 0x0000761004037816 */ /* 0x000fe20000000003 */
[----:B------:R-:W-:-:S05]  /*43b0*/  IMAD R0, R0, R31, R21 ;  /* 0x0000001f00007224 */ /* 0x000fca00078e0215 */
[----:B------:R-:W-:Y:S02]  /*43c0*/  SEL R51, R5, R0, !P0 ;  /* 0x0000000005337207 */ /* 0x000fe40004000000 */
[----:B------:R-:W-:-:S07]  /*43d0*/  SEL R0, R0, R5, !P0 ;  /* 0x0000000500007207 */ /* 0x000fce0004000000 */
.L_x_70:
[----:B------:R-:W-:Y:S01]  /*43e0*/  LOP3.LUT P0, RZ, R3, 0xff, RZ, 0xc0, !PT ;  /* 0x000000ff03ff7812 */ /* 0x000fe2000780c0ff */
[----:B------:R-:W-:-:S12]  /*43f0*/  IMAD.MOV.U32 R54, RZ, RZ, R0 ;  /* 0x000000ffff367224 */ /* 0x000fd800078e0000 */
[----:B------:R-:W-:Y:S05]  /*4400*/  @P0 BRA `(.L_x_73) ;  /* 0xffffffcc00b40947 */ /* 0x000fea000383ffff */
[----:B------:R-:W-:Y:S05]  /*4410*/  EXIT ;  /* 0x000000000000794d */ /* 0x000fea0003800000 */
.L_x_8:
[----:B0-----:R-:W-:Y:S01]  /*4420*/  ULDC.64 UR4, c[0x0][0x650] ;  /* 0x0001940000047ab9 */ /* 0x001fe20000000a00 */
        /* <DEDUP_REMOVED lines=25> */
.L_x_75:
[----:B------:R-:W0:Y:S01]  /*45c0*/  LDC.64 R28, c[0x0][0x640] ;  /* 0x00019000ff1c7b82 */ /* 0x000e220000000a00 */
[-CC-:B------:R-:W-:Y:S01]  /*45d0*/  SHF.R.U64 R22, R12, R6.reuse, R13.reuse ;  /* 0x000000060c167219 */ /* 0x180fe2000000120d */
[----:B------:R-:W-:Y:S01]  /*45e0*/  IMAD.MOV.U32 R30, RZ, RZ, 0x1 ;  /* 0x00000001ff1e7424 */ /* 0x000fe200078e00ff */
[----:B------:R-:W-:Y:S02]  /*45f0*/  SHF.R.U32.HI R6, RZ, R6, R13 ;  /* 0x00000006ff067219 */ /* 0x000fe4000001160d */
        /* <DEDUP_REMOVED lines=8> */
[----:B------:R-:W-:Y:S01]  /*4680*/  IMAD.IADD R9, R9, 0x1, R11 ;  /* 0x0000000109097824 */ /* 0x000fe200078e020b */
[----:B0-----:R-:W-:-:S04]  /*4690*/  ISETP.NE.U32.AND P0, PT, R28, RZ, PT ;  /* 0x000000ff1c00720c */ /* 0x001fc80003f05070 */
[----:B------:R-:W-:Y:S02]  /*46a0*/  ISETP.NE.AND.EX P0, PT, R29, RZ, PT, P0 ;  /* 0x000000ff1d00720c */ /* 0x000fe40003f05300 */
[----:B------:R-:W0:Y:S01]  /*46b0*/  LDC R20, c[0x0][0x600] ;  /* 0x00018000ff147b82 */ /* 0x000e220000000800 */
[-CC-:B-1----:R-:W-:Y:S01]  /*46c0*/  SHF.R.U64 R14, R8, R10.reuse, R9.reuse ;  /* 0x0000000a080e7219 */ /* 0x182fe20000001209 */
[----:B------:R-:W-:Y:S01]  /*46d0*/  IMAD.MOV.U32 R8, RZ, RZ, -0x1 ;  /* 0xffffffffff087424 */ /* 0x000fe200078e00ff */
[----:B------:R-:W-:-:S05]  /*46e0*/  SHF.R.U32.HI R9, RZ, R10, R9 ;  /* 0x0000000aff097219 */ /* 0x000fca0000011609 */
[----:B------:R-:W1:Y:S01]  /*46f0*/  LDC R26, c[0x0][0x648] ;  /* 0x00019200ff1a7b82 */ /* 0x000e620000000800 */
[-CC-:B--2---:R-:W-:Y:S02]  /*4700*/  SHF.R.U64 R21, R14, R12.reuse, R9.reuse ;  /* 0x0000000c0e157219 */ /* 0x184fe40000001209 */
[----:B------:R-:W-:-:S05]  /*4710*/  SHF.R.U32.HI R6, RZ, R12, R9 ;  /* 0x0000000cff067219 */ /* 0x000fca0000011609 */
[----:B------:R-:W2:Y:S01]  /*4720*/  LDC R27, c[0x0][0x638] ;  /* 0x00018e00ff1b7b82 */ /* 0x000ea20000000800 */
[-C--:B---3--:R-:W-:Y:S02]  /*4730*/  SHF.L.U32 R8, R8, R25.reuse, RZ ;  /* 0x0000001908087219 */ /* 0x088fe400000006ff */
[-CC-:B------:R-:W-:Y:S02]  /*4740*/  SHF.R.U64 R23, R21, R25.reuse, R6.reuse ;  /* 0x0000001915177219 */ /* 0x180fe40000001206 */
[----:B------:R-:W-:Y:S02]  /*4750*/  LOP3.LUT R32, RZ, R8, RZ, 0x33, !PT ;  /* 0x00000008ff207212 */ /* 0x000fe400078e33ff */
[----:B------:R-:W-:Y:S01]  /*4760*/  SHF.R.U32.HI R9, RZ, R25, R6 ;  /* 0x00000019ff097219 */ /* 0x000fe20000011606 */
[----:B------:R-:W3:Y:S01]  /*4770*/  LDC R31, c[0x0][0x610] ;  /* 0x00018400ff1f7b82 */ /* 0x000ee20000000800 */
[----:B------:R-:W-:Y:S01]  /*4780*/  IMAD.MOV.U32 R8, RZ, RZ, R23 ;  /* 0x000000ffff087224 */ /* 0x000fe200078e0017 */
[----:B------:R-:W-:Y:S06]  /*4790*/  @!P0 BRA `(.L_x_76) ;  /* 0x0000000000288947 */ /* 0x000fec0003800000 */
        /* <DEDUP_REMOVED lines=10> */
.L_x_76:
[----:B------:R-:W-:Y:S02]  /*4840*/  ISETP.NE.AND P0, PT, R2, 0x1, PT ;  /* 0x000000010200780c */ /* 0x000fe40003f05270 */
[----:B-1----:R-:W-:Y:S01]  /*4850*/  SHF.R.U64 R6, R8, R26, R9 ;  /* 0x0000001a08067219 */ /* 0x002fe20000001209 */
[----:B0-----:R-:W-:Y:S01]  /*4860*/  VIADD R9, R20, 0xffffffff ;  /* 0xffffffff14097836 */ /* 0x001fe20000000000 */
[----:B------:R-:W-:Y:S02]  /*4870*/  SHF.L.U32 R30, R30, R25, RZ ;  /* 0x000000191e1e7219 */ /* 0x000fe400000006ff */
[----:B------:R-:W-:Y:S01]  /*4880*/  LOP3.LUT R5, R21, R32, RZ, 0xc0, !PT ;  /* 0x0000002015057212 */ /* 0x000fe200078ec0ff */
[----:B------:R-:W-:-:S04]  /*4890*/  IMAD.MOV R8, RZ, RZ, -R6 ;  /* 0x000000ffff087224 */ /* 0x000fc800078e0a06 */
[----:B------:R-:W-:Y:S01]  /*48a0*/  IMAD R6, R30, R6, R5 ;  /* 0x000000061e067224 */ /* 0x000fe200078e0205 */
[----:B------:R-:W-:Y:S01]  /*48b0*/  LOP3.LUT R5, R14, R9, RZ, 0xc0, !PT ;  /* 0x000000090e057212 */ /* 0x000fe200078ec0ff */
[----:B------:R-:W-:Y:S02]  /*48c0*/  @P0 IMAD R3, R7, R24, R4 ;  /* 0x0000001807030224 */ /* 0x000fe400078e0204 */
[----:B--2---:R-:W-:Y:S02]  /*48d0*/  IMAD R4, R8, R27, R23 ;  /* 0x0000001b08047224 */ /* 0x004fe400078e0217 */
[----:B---3--:R-:W-:Y:S02]  /*48e0*/  IMAD R3, R6, R31, R3 ;  /* 0x0000001f06037224 */ /* 0x008fe400078e0203 */
[----:B------:R-:W-:Y:S02]  /*48f0*/  IMAD R4, R4, R20, R5 ;  /* 0x0000001404047224 */ /* 0x000fe400078e0205 */
[----:B------:R-:W-:-:S02]  /*4900*/  IMAD.MOV.U32 R8, RZ, RZ, 0x1 ;  /* 0x00000001ff087424 */ /* 0x000fc400078e00ff */
[----:B------:R-:W-:Y:S01]  /*4910*/  IMAD.MOV.U32 R6, RZ, RZ, R22 ;  /* 0x000000ffff067224 */ /* 0x000fe200078e0016 */
[----:B------:R-:W-:Y:S02]  /*4920*/  SEL R20, R4, R3, !P0 ;  /* 0x0000000304147207 */ /* 0x000fe40004000000 */
[----:B------:R-:W-:-:S07]  /*4930*/  SEL R21, R3, R4, !P0 ;  /* 0x0000000403157207 */ /* 0x000fce0004000000 */
.L_x_74:
[----:B------:R-:W-:-:S08]  /*4940*/  NOP ;  /* 0x0000000000007918 */ /* 0x000fd00000000000 */
[----:B------:R-:W0:-:S00]  /*4950*/  USETMAXREG.DEALLOC.CTAPOOL 0x28 ;  /* 0x00000028000079c8 */ /* 0x000e0000080e0500 */
[----:B0-----:R-:W-:-:S13]  /*4960*/  ISETP.NE.AND P0, PT, R0, RZ, PT ;  /* 0x000000ff0000720c */ /* 0x001fda0003f05270 */
[----:B------:R-:W-:Y:S05]  /*4970*/  @P0 EXIT ;  /* 0x000000000000094d */ /* 0x000fea0003800000 */
[----:B------:R-:W-:Y:S01]  /*4980*/  LOP3.LUT P0, RZ, R8, 0xff, RZ, 0xc0, !PT ;  /* 0x000000ff08ff7812 */ /* 0x000fe2000780c0ff */
[----:B------:R-:W-:Y:S02]  /*4990*/  IMAD.MOV.U32 R0, RZ, RZ, 0x1 ;  /* 0x00000001ff007424 */ /* 0x000fe400078e00ff */
[----:B------:R-:W-:-:S10]  /*49a0*/  IMAD.MOV.U32 R3, RZ, RZ, RZ ;  /* 0x000000ffff037224 */ /* 0x000fd400078e00ff */
[----:B------:R-:W-:Y:S05]  /*49b0*/  @!P0 BRA `(.L_x_77) ;  /* 0x0000000c00488947 */ /* 0x000fea0003800000 */
[----:B------:R-:W0:Y:S01]  /*49c0*/  LDC R0, c[0x0][0x28c] ;  /* 0x0000a300ff007b82 */ /* 0x000e220000000800 */
[----:B------:R-:W1:Y:S01]  /*49d0*/  S2R R11, SR_CgaCtaId ;  /* 0x00000000000b7919 */ /* 0x000e620000008800 */
[----:B------:R-:W-:Y:S01]  /*49e0*/  ULDC UR5, c[0x0][0x658] ;  /* 0x0001960000057ab9 */ /* 0x000fe20000000800 */
[----:B------:R-:W-:Y:S01]  /*49f0*/  UMOV UR7, 0xffffffff ;  /* 0xffffffff00077882 */ /* 0x000fe20000000000 */
[----:B------:R-:W-:Y:S01]  /*4a00*/  ULDC UR6, c[0x0][0xc] ;  /* 0x0000030000067ab9 */ /* 0x000fe20000000800 */
[----:B------:R-:W-:Y:S01]  /*4a10*/  USHF.L.U32 UR8, UR7, UR5, URZ ;  /* 0x0000000507087299 */ /* 0x000fe2000800063f */
[----:B------:R-:W-:Y:S01]  /*4a20*/  BSSY B0, `(.L_x_77) ;  /* 0x00000cb000007945 */ /* 0x000fe20003800000 */
[----:B------:R-:W-:Y:S01]  /*4a30*/  UMOV UR9, 0x1 ;  /* 0x0000000100097882 */ /* 0x000fe20000000000 */
[----:B------:R-:W-:Y:S01]  /*4a40*/  ULDC UR7, c[0x0][0x10] ;  /* 0x0000040000077ab9 */ /* 0x000fe20000000800 */
[----:B------:R-:W-:Y:S01]  /*4a50*/  USHF.L.U32 UR18, UR9, UR5, URZ ;  /* 0x0000000509127299 */ /* 0x000fe2000800063f */
[----:B------:R-:W-:Y:S01]  /*4a60*/  IMAD.MOV.U32 R9, RZ, RZ, 0x1 ;  /* 0x00000001ff097424 */ /* 0x000fe200078e00ff */
[----:B------:R-:W-:Y:S01]  /*4a70*/  UIMAD.WIDE.U32 UR6, UR6, UR7, URZ ;  /* 0x00000007060672a5 */ /* 0x000fe2000f8e003f */
[----:B------:R-:W-:Y:S01]  /*4a80*/  LOP3.LUT R8, R19, 0x2, RZ, 0xfc, !PT ;  /* 0x0000000213087812 */ /* 0x000fe200078efcff */
[----:B------:R-:W-:Y:S01]  /*4a90*/  ULDC UR5, c[0x0][0x14] ;  /* 0x0000050000057ab9 */ /* 0x000fe20000000800 */
[----:B------:R-:W-:Y:S01]  /*4aa0*/  ULDC UR4, c[0x0][0x600] ;  /* 0x0001800000047ab9 */ /* 0x000fe20000000800 */
[----:B------:R-:W-:-:S02]  /*4ab0*/  UIMAD.WIDE.U32 UR22, UR6, UR5, URZ ;  /* 0x00000005061672a5 */ /* 0x000fc4000f8e003f */
[----:B------:R-:W-:Y:S02]  /*4ac0*/  UIMAD UR13, UR7, UR5, URZ ;  /* 0x00000005070d72a4 */ /* 0x000fe4000f8e023f */
[----:B------:R-:W-:Y:S02]  /*4ad0*/  UIADD3 UR4, UR4, -0x1, URZ ;  /* 0xffffffff04047890 */ /* 0x000fe4000fffe03f */
[----:B------:R-:W-:Y:S02]  /*4ae0*/  ULOP3.LUT UR17, URZ, UR8, URZ, 0x33, !UPT ;  /* 0x000000083f117292 */ /* 0x000fe4000f8e333f */
[----:B------:R-:W-:Y:S01]  /*4af0*/  UIADD3 UR13, UR23, UR13, URZ ;  /* 0x0000000d170d7290 */ /* 0x000fe2000fffe03f */
[----:B0-----:R-:W-:Y:S01]  /*4b00*/  VIADD R0, R0, 0x3f ;  /* 0x0000003f00007836 */ /* 0x001fe20000000000 */
[----:B------:R-:W-:-:S04]  /*4b10*/  ULDC.64 UR24, c[0x0][0x198] ;  /* 0x0000660000187ab9 */ /* 0x000fc80000000a00 */
[----:B------:R-:W-:-:S04]  /*4b20*/  SHF.R.S32.HI R3, RZ, 0x1f, R0 ;  /* 0x0000001fff037819 */ /* 0x000fc80000011400 */
[----:B------:R-:W-:Y:S01]  /*4b30*/  LEA.HI R10, R3, R0, RZ, 0x6 ;  /* 0x00000000030a7211 */ /* 0x000fe200078f30ff */
[C---:B-1----:R-:W-:Y:S02]  /*4b40*/  IMAD.SHL.U32 R4, R11.reuse, 0x200, RZ ;  /* 0x000002000b047824 */ /* 0x042fe400078e00ff */
[----:B------:R-:W-:Y:S01]  /*4b50*/  IMAD.SHL.U32 R11, R11, 0x8, RZ ;  /* 0x000000080b0b7824 */ /* 0x000fe200078e00ff */
[----:B------:R-:W-:Y:S01]  /*4b60*/  SHF.R.S32.HI R10, RZ, 0x6, R10 ;  /* 0x00000006ff0a7819 */ /* 0x000fe2000001140a */
[----:B------:R-:W-:Y:S01]  /*4b70*/  IMAD.MOV.U32 R0, RZ, RZ, 0x1 ;  /* 0x00000001ff007424 */ /* 0x000fe200078e00ff */
[----:B------:R-:W-:Y:S01]  /*4b80*/  LOP3.LUT R4, R4, 0x200, RZ, 0xc0, !PT ;  /* 0x0000020004047812 */ /* 0x000fe200078ec0ff */
[----:B------:R-:W-:Y:S01]  /*4b90*/  IMAD.MOV.U32 R3, RZ, RZ, RZ ;  /* 0x000000ffff037224 */ /* 0x000fe200078e00ff */
[----:B------:R-:W-:Y:S01]  /*4ba0*/  LOP3.LUT R11, R11, 0x8, RZ, 0xc0, !PT ;  /* 0x000000080b0b7812 */ /* 0x000fe200078ec0ff */
[----:B------:R-:W-:Y:S01]  /*4bb0*/  VIADD R13, R10, 0x1 ;  /* 0x000000010a0d7836 */ /* 0x000fe20000000000 */
[----:B------:R-:W-:-:S07]  /*4bc0*/  LOP3.LUT R12, R4, 0x36180, RZ, 0xfc, !PT ;  /* 0x00036180040c7812 */ /* 0x000fce00078efcff */
.L_x_88:
[----:B------:R-:W-:-:S03]  /*4bd0*/  UMOV UR5, 0xffffffff ;  /* 0xffffffff00057882 */ /* 0x000fc60000000000 */
[----:B------:R-:W-:Y:S05]  /*4be0*/  BRA.DIV UR5, `(.L_x_78) ;  /* 0x0000001205587947 */ /* 0x000fea000b800000 */
[----:B------:R-:W-:-:S13]  /*4bf0*/  ELECT P6, URZ, PT ;  /* 0x00000000003f782f */ /* 0x000fda00038c0000 */
.L_x_104:
[----:B------:R-:W0:Y:S01]  /*4c00*/  LDC R4, c[0x0][0x28c] ;  /* 0x0000a300ff047b82 */ /* 0x000e220000000800 */
[----:B------:R-:W-:Y:S01]  /*4c10*/  BSSY B1, `(.L_x_79) ;  /* 0x0000038000017945 */ /* 0x000fe20003800000 */
[----:B0-----:R-:W-:-:S13]  /*4c20*/  ISETP.LT.OR P6, PT, R4, 0x1, !P6 ;  /* 0x000000010400780c */ /* 0x001fda00077c1670 */
[----:B------:R-:W-:Y:S05]  /*4c30*/  @P6 BRA `(.L_x_80) ;  /* 0x0000000000d46947 */ /* 0x000fea0003800000 */
[----:B------:R-:W-:Y:S02]  /*4c40*/  IMAD R20, R20, 0x10, R11 ;  /* 0x0000001014147824 */ /* 0x000fe400078e020b */
[----:B------:R-:W-:Y:S02]  /*4c50*/  IMAD R21, R21, 0x180, RZ ;  /* 0x0000018015157824 */ /* 0x000fe400078e02ff */
[----:B------:R-:W-:Y:S02]  /*4c60*/  IMAD.MOV.U32 R24, RZ, RZ, RZ ;  /* 0x000000ffff187224 */ /* 0x000fe400078e00ff */
[----:B------:R-:W-:Y:S02]  /*4c70*/  IMAD.MOV.U32 R4, RZ, RZ, R13 ;  /* 0x000000ffff047224 */ /* 0x000fe400078e000d */
[----:B------:R-:W-:Y:S02]  /*4c80*/  IMAD.MOV.U32 R5, RZ, RZ, R0 ;  /* 0x000000ffff057224 */ /* 0x000fe400078e0000 */
[----:B------:R-:W-:-:S07]  /*4c90*/  IMAD.MOV.U32 R7, RZ, RZ, R3 ;  /* 0x000000ffff077224 */ /* 0x000fce00078e0003 */
.L_x_83:
[----:B------:R-:W0:Y:S01]  /*4ca0*/  S2R R15, SR_CgaCtaId ;  /* 0x00000000000f7919 */ /* 0x000e220000008800 */
[----:B------:R-:W-:Y:S02]  /*4cb0*/  MOV R14, 0x400 ;  /* 0x00000400000e7802 */ /* 0x000fe40000000f00 */
[----:B------:R-:W-:Y:S02]  /*4cc0*/  LOP3.LUT P1, RZ, R18, 0x7f, RZ, 0xc0, !PT ;  /* 0x0000007f12ff7812 */ /* 0x000fe4000782c0ff */
[----:B0-----:R-:W-:Y:S02]  /*4cd0*/  LEA R22, R15, R14, 0x18 ;  /* 0x0000000e0f167211 */ /* 0x001fe400078ec0ff */
[----:B------:R-:W-:-:S09]  /*4ce0*/  SHF.L.U32 R14, R5, 0x1f, RZ ;  /* 0x0000001f050e7819 */ /* 0x000fd200000006ff */
[----:B------:R-:W0:Y:S01]  /*4cf0*/  @!P1 LDC R15, c[0x0][0x500] ;  /* 0x00014000ff0f9b82 */ /* 0x000e220000000800 */
[----:B------:R-:W-:-:S04]  /*4d00*/  IMAD R23, R7, 0x8, R22 ;  /* 0x0000000807177824 */ /* 0x000fc800078e0216 */
[----:B------:R-:W1:Y:S02]  /*4d10*/  SYNCS.PHASECHK.TRANS64.TRYWAIT P0, [R23+URZ+0x48], R14 ;  /* 0x0000480e170075a7 */ /* 0x000e64000800017f */
[----:B-1----:R-:W-:Y:S05]  /*4d20*/  @!P0 BRA `(.L_x_81) ;  /* 0x0000001000288947 */ /* 0x002fea0003800000 */
.L_x_105:
[----:B-1----:R-:W-:Y:S01]  /*4d30*/  PRMT R14, R8, 0x9910, RZ ;  /* 0x00009910080e7816 */ /* 0x002fe200000000ff */
[----:B0-----:R0:W-:Y:S03]  /*4d40*/  @!P1 SYNCS.ARRIVE.TRANS64 RZ, [R23+URZ], R15 ;  /* 0x0000000f17ff99a7 */ /* 0x0011e6000800003f */
[----:B------:R-:W-:-:S13]  /*4d50*/  ISETP.NE.AND P0, PT, R14, 0x2, PT ;  /* 0x000000020e00780c */ /* 0x000fda0003f05270 */
[----:B0-----:R-:W-:Y:S05]  /*4d60*/  @P0 BRA `(.L_x_82) ;  /* 0x0000000000040947 */ /* 0x001fea0003800000 */
[----:B------:R-:W-:Y:S01]  /*4d70*/  BPT.TRAP 0x1 ;  /* 0x000000040000795c */ /* 0x000fe20000300000 */
.L_x_82:
[----:B------:R-:W-:Y:S01]  /*4d80*/  IMAD R14, R7, 0x6000, R22 ;  /* 0x00006000070e7824 */ /* 0x000fe200078e0216 */
[----:B------:R-:W-:Y:S01]  /*4d90*/  R2UR UR19, R22 ;  /* 0x00000000161372ca */ /* 0x000fe200000e0000 */
[----:B------:R-:W-:Y:S01]  /*4da0*/  VIADD R4, R4, 0xffffffff ;  /* 0xffffffff04047836 */ /* 0x000fe20000000000 */
[----:B------:R-:W-:Y:S01]  /*4db0*/  R2UR UR9, R23 ;  /* 0x00000000170972ca */ /* 0x000fe200000e0000 */
[----:B------:R-:W-:Y:S01]  /*4dc0*/  UIADD3 UR6, UP0, UR24, 0xf0, URZ ;  /* 0x000000f018067890 */ /* 0x000fe2000ff1e03f */
[----:B------:R-:W-:Y:S01]  /*4dd0*/  R2UR UR5, R14 ;  /* 0x000000000e0572ca */ /* 0x000fe200000e0000 */
[----:B------:R-:W-:Y:S01]  /*4de0*/  IMAD R14, R7, 0x400, R12 ;  /* 0x00000400070e7824 */ /* 0x000fe200078e020c */
[----:B------:R-:W-:Y:S01]  /*4df0*/  R2UR UR11, R21 ;  /* 0x00000000150b72ca */ /* 0x000fe200000e0000 */
[----:B------:R-:W-:Y:S01]  /*4e00*/  UIADD3 UR26, UP1, UR24, 0x1f0, URZ ;  /* 0x000001f0181a7890 */ /* 0x000fe2000ff3e03f */
[----:B------:R-:W-:Y:S01]  /*4e10*/  R2UR UR10, R24 ;  /* 0x00000000180a72ca */ /* 0x000fe200000e0000 */
[----:B------:R-:W-:Y:S01]  /*4e20*/  UIADD3.X UR7, URZ, UR25, URZ, UP0, !UPT ;  /* 0x000000193f077290 */ /* 0x000fe200087fe43f */
[----:B------:R-:W-:Y:S01]  /*4e30*/  R2UR UR8, R14 ;  /* 0x000000000e0872ca */ /* 0x000fe200000e0000 */
[----:B------:R-:W-:Y:S01]  /*4e40*/  VIADD R7, R7, 0x1 ;  /* 0x0000000107077836 */ /* 0x000fe20000000000 */
[----:B------:R-:W-:Y:S01]  /*4e50*/  R2UR UR12, R6 ;  /* 0x00000000060c72ca */ /* 0x000fe200000e0000 */
[----:B------:R-:W-:Y:S01]  /*4e60*/  UIADD3.X UR27, URZ, UR25, URZ, UP1, !UPT ;  /* 0x000000193f1b7290 */ /* 0x000fe20008ffe43f */
[----:B------:R-:W-:Y:S01]  /*4e70*/  R2UR UR20, R20 ;  /* 0x00000000141472ca */ /* 0x000fe200000e0000 */
[----:B------:R-:W-:Y:S01]  /*4e80*/  UMOV UR14, 0x0 ;  /* 0x00000000000e7882 */ /* 0x000fe20000000000 */
[----:B------:R-:W-:Y:S01]  /*4e90*/  ISETP.GT.AND P1, PT, R4, 0x1, PT ;  /* 0x000000010400780c */ /* 0x000fe20003f24270 */
[----:B------:R-:W-:Y:S01]  /*4ea0*/  UIADD3 UR16, UR5, 0x180, URZ ;  /* 0x0000018005107890 */ /* 0x000fe2000fffe03f */
[C---:B------:R-:W-:Y:S01]  /*4eb0*/  ISETP.NE.AND P0, PT, R7.reuse, 0x9, PT ;  /* 0x000000090700780c */ /* 0x040fe20003f05270 */
[----:B------:R-:W-:Y:S01]  /*4ec0*/  UMOV UR15, 0x10000000 ;  /* 0x10000000000f7882 */ /* 0x000fe20000000000 */
[----:B------:R-:W-:Y:S01]  /*4ed0*/  UMOV UR21, 0x30000 ;  /* 0x0003000000157882 */ /* 0x000fe20000000000 */
[----:B------:R-:W-:Y:S01]  /*4ee0*/  VIADD R24, R24, 0x40 ;  /* 0x0000004018187836 */ /* 0x000fe20000000000 */
[----:B------:R-:W-:Y:S01]  /*4ef0*/  SEL R14, RZ, 0x1, P0 ;  /* 0x00000001ff0e7807 */ /* 0x000fe20000000000 */
[----:B------:R-:W-:Y:S01]  /*4f00*/  UIADD3 UR5, UR19, UR8, URZ ;  /* 0x0000000813057290 */ /* 0x000fe2000fffe03f */
[----:B------:R-:W-:-:S02]  /*4f10*/  SEL R7, R7, RZ, P0 ;  /* 0x000000ff07077207 */ /* 0x000fc40000000000 */
[----:B------:R-:W-:Y:S01]  /*4f20*/  UMOV UR8, UR16 ;  /* 0x0000001000087c82 */ /* 0x000fe20008000000 */
[----:B------:R-:W-:Y:S01]  /*4f30*/  LOP3.LUT R5, R5, R14, RZ, 0x3c, !PT ;  /* 0x0000000e05057212 */ /* 0x000fe200078e3cff */
[----:B------:R0:W-:Y:S02]  /*4f40*/  UTMALDG.3D [UR8], [UR6], desc[UR14] ;  /* 0x00000e08060075b4 */ /* 0x0001e40008011000 */
[----:B0-----:R-:W-:Y:S01]  /*4f50*/  UMOV UR11, UR20 ;  /* 0x00000014000b7c82 */ /* 0x001fe20008000000 */
[----:B------:R-:W-:Y:S02]  /*4f60*/  UMOV UR8, UR5 ;  /* 0x0000000500087c82 */ /* 0x000fe40008000000 */
[----:B------:R0:W-:Y:S02]  /*4f70*/  UTMALDG.3D.MULTICAST [UR8], [UR26], UR21, desc[UR14] ;  /* 0x00000e081a0073b4 */ /* 0x0001e40008011815 */
[----:B0-----:R-:W-:Y:S05]  /*4f80*/  @P1 BRA `(.L_x_83) ;  /* 0xfffffffc00441947 */ /* 0x001fea000383ffff */
.L_x_80:
[----:B------:R-:W-:Y:S05]  /*4f90*/  BSYNC B1 ;  /* 0x0000000000017941 */ /* 0x000fea0003800000 */
.L_x_79:
[----:B------:R-:W-:Y:S01]  /*4fa0*/  LOP3.LUT P1, RZ, R9, 0xff, RZ, 0xc0, !PT ;  /* 0x000000ff09ff7812 */ /* 0x000fe2000782c0ff */
[C---:B------:R-:W-:Y:S01]  /*4fb0*/  IMAD.IADD R6, R10.reuse, 0x1, R3 ;  /* 0x000000010a067824 */ /* 0x040fe200078e0203 */
[----:B------:R-:W-:Y:S01]  /*4fc0*/  ULDC.64 UR6, c[0x0][0x650] ;  /* 0x0001940000067ab9 */ /* 0x000fe20000000a00 */
[----:B------:R-:W-:Y:S01]  /*4fd0*/  ISETP.GE.U32.AND P2, PT, R10, 0x9, PT ;  /* 0x000000090a00780c */ /* 0x000fe20003f46070 */
[----:B------:R-:W-:Y:S01]  /*4fe0*/  BSSY B1, `(.L_x_84) ;  /* 0x000006c000017945 */ /* 0x000fe20003800000 */
[----:B------:R-:W-:Y:S01]  /*4ff0*/  IMAD.MOV.U32 R21, RZ, RZ, -0x1 ;  /* 0xffffffffff157424 */ /* 0x000fe200078e00ff */
[----:B------:R-:W-:Y:S01]  /*5000*/  ISETP.GT.U32.AND P0, PT, R6, 0x8, PT ;  /* 0x000000080600780c */ /* 0x000fe20003f04070 */
[----:B------:R-:W-:Y:S01]  /*5010*/  IMAD.MOV.U32 R20, RZ, RZ, -0x1 ;  /* 0xffffffffff147424 */ /* 0x000fe200078e00ff */
[----:B------:R-:W-:Y:S02]  /*5020*/  PRMT R9, RZ, 0x7610, R9 ;  /* 0x00007610ff097816 */ /* 0x000fe40000000009 */
[----:B------:R-:W-:-:S03]  /*5030*/  ISETP.LT.U32.AND P0, PT, R10, 0x9, P0 ;  /* 0x000000090a00780c */ /* 0x000fc60000701070 */
[----:B------:R-:W0:Y:S01]  /*5040*/  @P1 S2R R5, SR_CgaCtaId ;  /* 0x0000000000051919 */ /* 0x000e220000008800 */
[----:B------:R-:W-:-:S04]  /*5050*/  @P1 MOV R4, 0x400 ;  /* 0x0000040000041802 */ /* 0x000fc80000000f00 */
[----:B0-----:R-:W-:Y:S01]  /*5060*/  @P1 LEA R3, R5, R4, 0x18 ;  /* 0x0000000405031211 */ /* 0x001fe200078ec0ff */
[----:B------:R-:W-:-:S03]  /*5070*/  IMAD.WIDE.U32 R4, R6, 0x38e38e39, RZ ;  /* 0x38e38e3906047825 */ /* 0x000fc600078e00ff */
[----:B------:R0:W-:Y:S01]  /*5080*/  @P1 SYNCS.ARRIVE.TRANS64.A1T0 RZ, [R3+URZ+0xa8], RZ ;  /* 0x0000a8ff03ff19a7 */ /* 0x0001e2000810003f */
[----:B------:R-:W-:Y:S02]  /*5090*/  IADD3 R16, P1, R16, UR22, RZ ;  /* 0x0000001610107c10 */ /* 0x000fe4000ff3e0ff */
[----:B------:R-:W-:Y:S02]  /*50a0*/  SHF.R.U32.HI R5, RZ, 0x1, R5 ;  /* 0x00000001ff057819 */ /* 0x000fe40000011605 */
[----:B------:R-:W-:Y:S02]  /*50b0*/  IADD3.X R17, R17, UR13, RZ, P1, !PT ;  /* 0x0000000d11117c10 */ /* 0x000fe40008ffe4ff */
[----:B------:R-:W-:Y:S02]  /*50c0*/  PRMT R4, RZ, 0x7610, R4 ;  /* 0x00007610ff047816 */ /* 0x000fe40000000004 */
[----:B0-----:R-:W-:Y:S02]  /*50d0*/  SEL R3, RZ, 0x1, !P0 ;  /* 0x00000001ff037807 */ /* 0x001fe40004000000 */
[----:B------:R-:W-:-:S02]  /*50e0*/  ISETP.GE.U32.AND P0, PT, R16, UR6, PT ;  /* 0x0000000610007c0c */ /* 0x000fc4000bf06070 */
[----:B------:R-:W-:Y:S01]  /*50f0*/  LOP3.LUT R0, R0, R3, RZ, 0x3c, !PT ;  /* 0x0000000300007212 */ /* 0x000fe200078e3cff */
[----:B------:R-:W-:Y:S01]  /*5100*/  IMAD R3, R5, -0x9, R6 ;  /* 0xfffffff705037824 */ /* 0x000fe200078e0206 */
[----:B------:R-:W-:Y:S01]  /*5110*/  ISETP.GE.U32.AND.EX P0, PT, R17, UR7, PT, P0 ;  /* 0x0000000711007c0c */ /* 0x000fe2000bf06100 */
[----:B------:R-:W-:Y:S01]  /*5120*/  IMAD.MOV.U32 R6, RZ, RZ, -0x1 ;  /* 0xffffffffff067424 */ /* 0x000fe200078e00ff */
[----:B------:R-:W-:-:S11]  /*5130*/  @P2 LOP3.LUT R0, R0, 0x1, R5, 0x78, !PT ;  /* 0x0000000100002812 */ /* 0x000fd600078e7805 */
[----:B------:R-:W-:Y:S05]  /*5140*/  @P0 BRA `(.L_x_85) ;  /* 0x0000000400540947 */ /* 0x000fea0003800000 */
[----:B------:R-:W0:Y:S01]  /*5150*/  S2R R15, SR_CTAID.X ;  /* 0x00000000000f7919 */ /* 0x000e220000002500 */
[----:B------:R-:W-:Y:S01]  /*5160*/  ULDC.64 UR6, c[0x0][0x628] ;  /* 0x00018a0000067ab9 */ /* 0x000fe20000000a00 */
[----:B------:R-:W-:Y:S01]  /*5170*/  ULDC UR8, c[0x0][0x630] ;  /* 0x00018c0000087ab9 */ /* 0x000fe20000000800 */
[----:B------:R-:W-:Y:S01]  /*5180*/  ISETP.NE.U32.AND P0, PT, RZ, UR6, PT ;  /* 0x00000006ff007c0c */ /* 0x000fe2000bf05070 */
[----:B------:R-:W1:Y:S01]  /*5190*/  S2R R20, SR_CTAID.Y ;  /* 0x0000000000147919 */ /* 0x000e620000002600 */
[----:B------:R-:W-:Y:S01]  /*51a0*/  ULDC UR9, c[0x0][0x150] ;  /* 0x0000540000097ab9 */ /* 0x000fe20000000800 */
[----:B------:R-:W-:Y:S01]  /*51b0*/  IMAD.MOV.U32 R4, RZ, RZ, R16 ;  /* 0x000000ffff047224 */ /* 0x000fe200078e0010 */
[----:B------:R-:W-:Y:S01]  /*51c0*/  ISETP.NE.AND.EX P0, PT, RZ, UR7, PT, P0 ;  /* 0x00000007ff007c0c */ /* 0x000fe2000bf05300 */
[----:B------:R-:W-:Y:S01]  /*51d0*/  IMAD.MOV.U32 R5, RZ, RZ, R17 ;  /* 0x000000ffff057224 */ /* 0x000fe200078e0011 */
[----:B0-----:R-:W-:-:S11]  /*51e0*/  I2FP.F32.U32 R22, R15 ;  /* 0x0000000f00167245 */ /* 0x001fd60000201000 */
[----:B------:R-:W-:Y:S05]  /*51f0*/  @!P0 BRA `(.L_x_86) ;  /* 0x0000000000288947 */ /* 0x000fea0003800000 */
[----:B------:R-:W-:Y:S02]  /*5200*/  ULDC UR5, c[0x0][0x634] ;  /* 0x00018d0000057ab9 */ /* 0x000fe40000000800 */
[----:B------:R-:W-:-:S05]  /*5210*/  IADD3 R5, P0, R16, UR5, RZ ;  /* 0x0000000510057c10 */ /* 0x000fca000ff1e0ff */
[----:B------:R-:W-:-:S04]  /*5220*/  IMAD.X R21, RZ, RZ, R17, P0 ;  /* 0x000000ffff157224 */ /* 0x000fc800000e0611 */
[----:B------:R-:W-:-:S04]  /*5230*/  IMAD.WIDE.U32 R6, R21, UR6, RZ ;  /* 0x0000000615067c25 */ /* 0x000fc8000f8e00ff */
[----:B------:R-:W-:-:S04]  /*5240*/  IMAD.WIDE.U32 R6, P0, R5, UR7, R6 ;  /* 0x0000000705067c25 */ /* 0x000fc8000f800006 */
[----:B------:R-:W-:-:S04]  /*5250*/  IMAD.WIDE.U32 R4, R5, UR6, RZ ;  /* 0x0000000605047c25 */ /* 0x000fc8000f8e00ff */
[----:B------:R-:W-:Y:S01]  /*5260*/  IMAD.MOV.U32 R4, RZ, RZ, R7 ;  /* 0x000000ffff047224 */ /* 0x000fe200078e0007 */
[----:B------:R-:W-:Y:S01]  /*5270*/  IADD3 RZ, P1, R5, R6, RZ ;  /* 0x0000000605ff7210 */ /* 0x000fe20007f3e0ff */
[----:B------:R-:W-:-:S04]  /*5280*/  IMAD.X R5, RZ, RZ, RZ, P0 ;  /* 0x000000ffff057224 */ /* 0x000fc800000e06ff */
[----:B------:R-:W-:-:S08]  /*5290*/  IMAD.WIDE.U32.X R4, R21, UR7, R4, P1 ;  /* 0x0000000715047c25 */ /* 0x000fd000088e0404 */
.L_x_86:
[--C-:B------:R-:W-:Y:S01]  /*52a0*/  SHF.R.U64 R14, R4, UR8, R5.reuse ;  /* 0x00000008040e7c19 */ /* 0x100fe20008001205 */
[----:B------:R-:W-:Y:S01]  /*52b0*/  FMUL R22, R22, UR9 ;  /* 0x0000000916167c20 */ /* 0x000fe20008400000 */
[----:B------:R-:W-:Y:S01]  /*52c0*/  SHF.R.U32.HI R4, RZ, UR8, R5 ;  /* 0x00000008ff047c19 */ /* 0x000fe20008011605 */
[----:B------:R-:W0:Y:S01]  /*52d0*/  LDC R6, c[0x0][0x144] ;  /* 0x00005100ff067b82 */ /* 0x000e220000000800 */
[----:B------:R-:W-:Y:S01]  /*52e0*/  IADD3 R5, P0, RZ, -R14, RZ ;  /* 0x8000000eff057210 */ /* 0x000fe20007f1e0ff */
[----:B------:R-:W-:Y:S01]  /*52f0*/  ULDC UR5, c[0x0][0x154] ;  /* 0x0000550000057ab9 */ /* 0x000fe20000000800 */
[----:B-1----:R-:W-:Y:S01]  /*5300*/  I2FP.F32.U32 R7, R20 ;  /* 0x0000001400077245 */ /* 0x002fe20000201000 */
[----:B------:R-:W1:Y:S01]  /*5310*/  F2I.U32.TRUNC.NTZ R22, R22 ;  /* 0x0000001600167305 */ /* 0x000e62000020f000 */
[----:B------:R-:W-:Y:S01]  /*5320*/  ULDC.64 UR6, c[0x0][0x620] ;  /* 0x0001880000067ab9 */ /* 0x000fe20000000a00 */
[----:B------:R-:W-:Y:S01]  /*5330*/  IMAD.X R4, RZ, RZ, ~R4, P0 ;  /* 0x000000ffff047224 */ /* 0x000fe200000e0e04 */
[----:B------:R-:W-:Y:S01]  /*5340*/  ISETP.NE.AND P2, PT, R2, 0x1, PT ;  /* 0x000000010200780c */ /* 0x000fe20003f45270 */
[----:B------:R-:W-:Y:S01]  /*5350*/  FMUL R23, R7, UR5 ;  /* 0x0000000507177c20 */ /* 0x000fe20008400000 */
[----:B------:R-:W2:Y:S01]  /*5360*/  LDC R25, c[0x0][0x148] ;  /* 0x00005200ff197b82 */ /* 0x000ea20000000800 */
[----:B------:R-:W-:Y:S01]  /*5370*/  IMAD R4, R4, UR6, RZ ;  /* 0x0000000604047c24 */ /* 0x000fe2000f8e02ff */
[----:B------:R-:W-:-:S03]  /*5380*/  ULDC UR5, c[0x0][0x618] ;  /* 0x0001860000057ab9 */ /* 0x000fc60000000800 */
[----:B------:R-:W3:Y:S01]  /*5390*/  F2I.U32.TRUNC.NTZ R23, R23 ;  /* 0x0000001700177305 */ /* 0x000ee2000020f000 */
[C---:B------:R-:W-:Y:S02]  /*53a0*/  IMAD R7, R5.reuse, UR7, R4 ;  /* 0x0000000705077c24 */ /* 0x040fe4000f8e0204 */
[----:B------:R-:W-:Y:S01]  /*53b0*/  IMAD.WIDE.U32 R4, R5, UR6, R16 ;  /* 0x0000000605047c25 */ /* 0x000fe2000f8e0010 */
[----:B------:R-:W-:Y:S02]  /*53c0*/  ULDC.64 UR6, c[0x0][0x640] ;  /* 0x0001900000067ab9 */ /* 0x000fe40000000a00 */
[----:B------:R-:W-:Y:S01]  /*53d0*/  ISETP.NE.U32.AND P0, PT, RZ, UR6, PT ;  /* 0x00000006ff007c0c */ /* 0x000fe2000bf05070 */
[----:B------:R-:W-:Y:S02]  /*53e0*/  IMAD.IADD R5, R5, 0x1, R7 ;  /* 0x0000000105057824 */ /* 0x000fe400078e0207 */
[----:B-1----:R-:W-:Y:S01]  /*53f0*/  IMAD.MOV R22, RZ, RZ, -R22 ;  /* 0x000000ffff167224 */ /* 0x002fe200078e0a16 */
[----:B------:R-:W-:-:S02]  /*5400*/  ISETP.NE.AND.EX P0, PT, RZ, UR7, PT, P0 ;  /* 0x00000007ff007c0c */ /* 0x000fc4000bf05300 */
[----:B------:R-:W-:Y:S01]  /*5410*/  SHF.R.U64 R21, R4, UR5, R5 ;  /* 0x0000000504157c19 */ /* 0x000fe20008001205 */
[----:B0-----:R-:W-:Y:S01]  /*5420*/  IMAD R15, R6, R22, R15 ;  /* 0x00000016060f7224 */ /* 0x001fe200078e020f */
[----:B------:R-:W-:Y:S01]  /*5430*/  SHF.R.U32.HI R4, RZ, UR5, R5 ;  /* 0x00000005ff047c19 */ /* 0x000fe20008011605 */
[----:B------:R-:W-:Y:S01]  /*5440*/  ULDC UR5, c[0x0][0x608] ;  /* 0x0001820000057ab9 */ /* 0x000fe20000000800 */
[----:B---3--:R-:W-:Y:S02]  /*5450*/  IMAD.MOV R6, RZ, RZ, -R23 ;  /* 0x000000ffff067224 */ /* 0x008fe400078e0a17 */
[--C-:B------:R-:W-:Y:S02]  /*5460*/  SHF.R.U64 R22, R21, UR5, R4.reuse ;  /* 0x0000000515167c19 */ /* 0x100fe40008001204 */
[----:B------:R-:W-:Y:S01]  /*5470*/  SHF.R.U32.HI R5, RZ, UR5, R4 ;  /* 0x00000005ff057c19 */ /* 0x000fe20008011604 */
[----:B------:R-:W-:Y:S01]  /*5480*/  ULDC UR5, c[0x0][0x658] ;  /* 0x0001960000057ab9 */ /* 0x000fe20000000800 */
[----:B--2---:R-:W-:-:S02]  /*5490*/  @P2 IMAD R15, R25, R6, R20 ;  /* 0x00000006190f2224 */ /* 0x004fc400078e0214 */
[--C-:B------:R-:W-:Y:S02]  /*54a0*/  SHF.R.U64 R20, R22, UR5, R5.reuse ;  /* 0x0000000516147c19 */ /* 0x100fe40008001205 */
[----:B------:R-:W-:-:S03]  /*54b0*/  SHF.R.U32.HI R23, RZ, UR5, R5 ;  /* 0x00000005ff177c19 */ /* 0x000fc60008011605 */
[----:B------:R-:W-:Y:S02]  /*54c0*/  IMAD.MOV.U32 R6, RZ, RZ, R20 ;  /* 0x000000ffff067224 */ /* 0x000fe400078e0014 */
[----:B------:R-:W-:Y:S01]  /*54d0*/  IMAD.MOV.U32 R5, RZ, RZ, R23 ;  /* 0x000000ffff057224 */ /* 0x000fe200078e0017 */
[----:B------:R-:W-:Y:S06]  /*54e0*/  @!P0 BRA `(.L_x_87) ;  /* 0x00000000002c8947 */ /* 0x000fec0003800000 */
        /* <DEDUP_REMOVED lines=9> */
[----:B------:R-:W-:-:S04]  /*5580*/  IMAD.WIDE.U32.X R4, R23, UR7, R4, P1 ;  /* 0x0000000717047c25 */ /* 0x000fc800088e0404 */
[----:B------:R-:W-:-:S07]  /*5590*/  IMAD.MOV.U32 R6, RZ, RZ, R4 ;  /* 0x000000ffff067224 */ /* 0x000fce00078e0004 */
.L_x_87:
[----:B------:R-:W-:Y:S01]  /*55a0*/  ULDC UR5, c[0x0][0x648] ;  /* 0x0001920000057ab9 */ /* 0x000fe20000000800 */
[----:B------:R-:W-:Y:S01]  /*55b0*/  LOP3.LUT R4, R22, UR17, RZ, 0xc0, !PT ;  /* 0x0000001116047c12 */ /* 0x000fe2000f8ec0ff */
[----:B------:R-:W-:Y:S01]  /*55c0*/  ULDC UR6, c[0x0][0x610] ;  /* 0x0001840000067ab9 */ /* 0x000fe20000000800 */
[----:B------:R-:W-:Y:S01]  /*55d0*/  SHF.R.U64 R5, R6, UR5, R5 ;  /* 0x0000000506057c19 */ /* 0x000fe20008001205 */
[----:B------:R-:W-:Y:S01]  /*55e0*/  ULDC UR5, c[0x0][0x638] ;  /* 0x00018e0000057ab9 */ /* 0x000fe20000000800 */
[----:B------:R-:W-:-:S03]  /*55f0*/  LOP3.LUT R21, R21, UR4, RZ, 0xc0, !PT ;  /* 0x0000000415157c12 */ /* 0x000fc6000f8ec0ff */
[----:B------:R-:W-:Y:S02]  /*5600*/  IMAD.MOV R7, RZ, RZ, -R5 ;  /* 0x000000ffff077224 */ /* 0x000fe400078e0a05 */
[----:B------:R-:W-:Y:S02]  /*5610*/  IMAD R4, R5, UR18, R4 ;  /* 0x0000001205047c24 */ /* 0x000fe4000f8e0204 */
[----:B------:R-:W-:Y:S01]  /*5620*/  IMAD R20, R7, UR5, R20 ;  /* 0x0000000507147c24 */ /* 0x000fe2000f8e0214 */
[----:B------:R-:W-:Y:S01]  /*5630*/  ULDC UR5, c[0x0][0x600] ;  /* 0x0001800000057ab9 */ /* 0x000fe20000000800 */
[----:B------:R-:W-:Y:S02]  /*5640*/  IMAD R15, R4, UR6, R15 ;  /* 0x00000006040f7c24 */ /* 0x000fe4000f8e020f */
[----:B------:R-:W-:Y:S02]  /*5650*/  IMAD R6, R20, UR5, R21 ;  /* 0x0000000514067c24 */ /* 0x000fe4000f8e0215 */
[----:B------:R-:W-:-:S03]  /*5660*/  IMAD.MOV.U32 R4, RZ, RZ, 0x1 ;  /* 0x00000001ff047424 */ /* 0x000fc600078e00ff */
[----:B------:R-:W-:Y:S02]  /*5670*/  SEL R20, R6, R15, !P2 ;  /* 0x0000000f06147207 */ /* 0x000fe40005000000 */
[----:B------:R-:W-:Y:S01]  /*5680*/  SEL R21, R15, R6, !P2 ;  /* 0x000000060f157207 */ /* 0x000fe20005000000 */
[----:B------:R-:W-:-:S07]  /*5690*/  IMAD.MOV.U32 R6, RZ, RZ, R14 ;  /* 0x000000ffff067224 */ /* 0x000fce00078e000e */
.L_x_85:
[----:B------:R-:W-:Y:S05]  /*56a0*/  BSYNC B1 ;  /* 0x0000000000017941 */ /* 0x000fea0003800000 */
.L_x_84:
[----:B------:R-:W-:-:S13]  /*56b0*/  LOP3.LUT P0, RZ, R4, 0xff, RZ, 0xc0, !PT ;  /* 0x000000ff04ff7812 */ /* 0x000fda000780c0ff */
[----:B------:R-:W-:Y:S05]  /*56c0*/  @P0 BRA `(.L_x_88) ;  /* 0xfffffff400400947 */ /* 0x000fea000383ffff */
[----:B------:R-:W-:Y:S05]  /*56d0*/  BSYNC B0 ;  /* 0x0000000000007941 */ /* 0x000fea0003800000 */
.L_x_77:
[----:B------:R-:W-:-:S03]  /*56e0*/  UMOV UR5, 0xffffffff ;  /* 0xffffffff00057882 */ /* 0x000fc60000000000 */
[----:B------:R-:W-:Y:S05]  /*56f0*/  BRA.DIV UR5, `(.L_x_89) ;  /* 0x0000000605c87947 */ /* 0x000fea000b800000 */
[----:B------:R-:W-:-:S13]  /*5700*/  ELECT P6, URZ, PT ;  /* 0x00000000003f782f */ /* 0x000fda00038c0000 */
.L_x_108:
[----:B------:R-:W-:Y:S04]  /*5710*/  BSSY B0, `(.L_x_90) ;  /* 0x0000058000007945 */ /* 0x000fe80003800000 */
[----:B------:R-:W-:Y:S05]  /*5720*/  @!P6 BRA `(.L_x_91) ;  /* 0x000000040058e947 */ /* 0x000fea0003800000 */
[----:B------:R-:W-:-:S04]  /*5730*/  LOP3.LUT R19, R19, 0x2, RZ, 0xfc, !PT ;  /* 0x0000000213137812 */ /* 0x000fc800078efcff */
[----:B------:R-:W-:-:S13]  /*5740*/  ISETP.NE.AND P0, PT, R19, 0x3, PT ;  /* 0x000000031300780c */ /* 0x000fda0003f05270 */
[----:B------:R-:W-:Y:S05]  /*5750*/  @!P0 BRA `(.L_x_92) ;  /* 0x0000000000048947 */ /* 0x000fea0003800000 */
[----:B------:R-:W-:Y:S01]  /*5760*/  BPT.TRAP 0x1 ;  /* 0x000000040000795c */ /* 0x000fe20000300000 */
.L_x_92:
[----:B------:R-:W0:Y:S01]  /*5770*/  S2R R5, SR_CgaCtaId ;  /* 0x0000000000057919 */ /* 0x000e220000008800 */
[----:B------:R-:W-:Y:S02]  /*5780*/  MOV R2, 0x400 ;  /* 0x0000040000027802 */ /* 0x000fe40000000f00 */
[----:B------:R-:W-:Y:S02]  /*5790*/  SHF.L.U32 R4, R0, 0x1f, RZ ;  /* 0x0000001f00047819 */ /* 0x000fe400000006ff */
[----:B0-----:R-:W-:-:S05]  /*57a0*/  LEA R2, R5, R2, 0x18 ;  /* 0x0000000205027211 */ /* 0x001fca00078ec0ff */
[----:B------:R-:W-:-:S04]  /*57b0*/  VIADD R2, R2, 0x48 ;  /* 0x0000004802027836 */ /* 0x000fc80000000000 */
[C---:B------:R-:W-:Y:S02]  /*57c0*/  IMAD R7, R3.reuse, 0x8, R2 ;  /* 0x0000000803077824 */ /* 0x040fe400078e0202 */
[----:B------:R-:W-:Y:S02]  /*57d0*/  VIADD R3, R3, 0x1 ;  /* 0x0000000103037836 */ /* 0x000fe40000000000 */
[----:B------:R-:W0:Y:S03]  /*57e0*/  SYNCS.PHASECHK.TRANS64.TRYWAIT P0, [R7+URZ], R4 ;  /* 0x00000004070075a7 */ /* 0x000e26000800017f */
[----:B------:R-:W-:-:S04]  /*57f0*/  ISETP.NE.AND P1, PT, R3, 0x9, PT ;  /* 0x000000090300780c */ /* 0x000fc80003f25270 */
[----:B------:R-:W-:Y:S02]  /*5800*/  SEL R5, RZ, 0x1, P1 ;  /* 0x00000001ff057807 */ /* 0x000fe40000800000 */
[----:B------:R-:W-:Y:S02]  /*5810*/  SEL R3, R3, RZ, P1 ;  /* 0x000000ff03037207 */ /* 0x000fe40000800000 */
[----:B------:R-:W-:-:S03]  /*5820*/  LOP3.LUT R6, R0, R5, RZ, 0x3c, !PT ;  /* 0x0000000500067212 */ /* 0x000fc600078e3cff */
[----:B------:R-:W-:Y:S01]  /*5830*/  IMAD R8, R3, 0x8, R2 ;  /* 0x0000000803087824 */ /* 0x000fe200078e0202 */
[----:B------:R-:W-:Y:S01]  /*5840*/  SHF.L.U32 R5, R6, 0x1f, RZ ;  /* 0x0000001f06057819 */ /* 0x000fe200000006ff */
[----:B0-----:R-:W-:Y:S06]  /*5850*/  @!P0 BRA `(.L_x_93) ;  /* 0x0000000400908947 */ /* 0x001fec0003800000 */
.L_x_109:
[----:B------:R-:W1:Y:S01]  /*5860*/  SYNCS.PHASECHK.TRANS64.TRYWAIT P0, [R8+URZ], R5 ;  /* 0x00000005080075a7 */ /* 0x000e62000800017f */
[----:B------:R-:W-:-:S05]  /*5870*/  VIADD R0, R3, 0x1 ;  /* 0x0000000103007836 */ /* 0x000fca0000000000 */
[----:B------:R-:W-:-:S04]  /*5880*/  ISETP.NE.AND P1, PT, R0, 0x9, PT ;  /* 0x000000090000780c */ /* 0x000fc80003f25270 */
[----:B------:R-:W-:Y:S02]  /*5890*/  SEL R3, RZ, 0x1, P1 ;  /* 0x00000001ff037807 */ /* 0x000fe40000800000 */
[----:B0-----:R-:W-:Y:S02]  /*58a0*/  SEL R7, R0, RZ, P1 ;  /* 0x000000ff00077207 */ /* 0x001fe40000800000 */
[----:B------:R-:W-:-:S03]  /*58b0*/  LOP3.LUT R6, R6, R3, RZ, 0x3c, !PT ;  /* 0x0000000306067212 */ /* 0x000fc600078e3cff */
[----:B------:R-:W-:Y:S01]  /*58c0*/  IMAD R9, R7, 0x8, R2 ;  /* 0x0000000807097824 */ /* 0x000fe200078e0202 */
[----:B------:R-:W-:Y:S01]  /*58d0*/  SHF.L.U32 R4, R6, 0x1f, RZ ;  /* 0x0000001f06047819 */ /* 0x000fe200000006ff */
[----:B-1----:R-:W-:Y:S06]  /*58e0*/  @!P0 BRA `(.L_x_94) ;  /* 0x0000000400808947 */ /* 0x002fec0003800000 */
.L_x_110:
[----:B------:R-:W1:Y:S01]  /*58f0*/  SYNCS.PHASECHK.TRANS64.TRYWAIT P0, [R9+URZ], R4 ;  /* 0x00000004090075a7 */ /* 0x000e62000800017f */
[----:B------:R-:W-:-:S05]  /*5900*/  VIADD R0, R7, 0x1 ;  /* 0x0000000107007836 */ /* 0x000fca0000000000 */
[----:B------:R-:W-:-:S04]  /*5910*/  ISETP.NE.AND P1, PT, R0, 0x9, PT ;  /* 0x000000090000780c */ /* 0x000fc80003f25270 */
[----:B------:R-:W-:Y:S02]  /*5920*/  SEL R3, RZ, 0x1, P1 ;  /* 0x00000001ff037807 */ /* 0x000fe40000800000 */
[----:B------:R-:W-:Y:S02]  /*5930*/  SEL R7, R0, RZ, P1 ;  /* 0x000000ff00077207 */ /* 0x000fe40000800000 */
[----:B------:R-:W-:-:S03]  /*5940*/  LOP3.LUT R6, R6, R3, RZ, 0x3c, !PT ;  /* 0x0000000306067212 */ /* 0x000fc600078e3cff */
[----:B0-----:R-:W-:Y:S01]  /*5950*/  IMAD R8, R7, 0x8, R2 ;  /* 0x0000000807087824 */ /* 0x001fe200078e0202 */
[----:B------:R-:W-:Y:S01]  /*5960*/  SHF.L.U32 R5, R6, 0x1f, RZ ;  /* 0x0000001f06057819 */ /* 0x000fe200000006ff */
[----:B-1----:R-:W-:Y:S06]  /*5970*/  @!P0 BRA `(.L_x_95) ;  /* 0x0000000400708947 */ /* 0x002fec0003800000 */
.L_x_111:
        /* <DEDUP_REMOVED lines=9> */
.L_x_112:
        /* <DEDUP_REMOVED lines=9> */
.L_x_113:
        /* <DEDUP_REMOVED lines=9> */
.L_x_114:
[----:B------:R-:W1:Y:S01]  /*5b30*/  SYNCS.PHASECHK.TRANS64.TRYWAIT P0, [R9+URZ], R4 ;  /* 0x00000004090075a7 */ /* 0x000e62000800017f */
[----:B------:R-:W-:-:S05]  /*5b40*/  VIADD R0, R7, 0x1 ;  /* 0x0000000107007836 */ /* 0x000fca0000000000 */
[----:B------:R-:W-:-:S04]  /*5b50*/  ISETP.NE.AND P1, PT, R0, 0x9, PT ;  /* 0x000000090000780c */ /* 0x000fc80003f25270 */
[----:B------:R-:W-:Y:S02]  /*5b60*/  SEL R3, RZ, 0x1, P1 ;  /* 0x00000001ff037807 */ /* 0x000fe40000800000 */
[----:B------:R-:W-:Y:S02]  /*5b70*/  SEL R7, R0, RZ, P1 ;  /* 0x000000ff00077207 */ /* 0x000fe40000800000 */
[----:B------:R-:W-:-:S03]  /*5b80*/  LOP3.LUT R11, R6, R3, RZ, 0x3c, !PT ;  /* 0x00000003060b7212 */ /* 0x000fc600078e3cff */
[----:B------:R-:W-:Y:S01]  /*5b90*/  IMAD R6, R7, 0x8, R2 ;  /* 0x0000000807067824 */ /* 0x000fe200078e0202 */
[----:B0-----:R-:W-:Y:S01]  /*5ba0*/  SHF.L.U32 R5, R11, 0x1f, RZ ;  /* 0x0000001f0b057819 */ /* 0x001fe200000006ff */
[----:B-1----:R-:W-:Y:S06]  /*5bb0*/  @!P0 BRA `(.L_x_99) ;  /* 0x0000000400308947 */ /* 0x002fec0003800000 */
.L_x_115:
[----:B------:R-:W1:Y:S01]  /*5bc0*/  SYNCS.PHASECHK.TRANS64.TRYWAIT P0, [R6+URZ], R5 ;  /* 0x00000005060075a7 */ /* 0x000e62000800017f */
[----:B------:R-:W-:-:S05]  /*5bd0*/  VIADD R0, R7, 0x1 ;  /* 0x0000000107007836 */ /* 0x000fca0000000000 */
[----:B------:R-:W-:-:S04]  /*5be0*/  ISETP.NE.AND P1, PT, R0, 0x9, PT ;  /* 0x000000090000780c */ /* 0x000fc80003f25270 */
[----:B0-----:R-:W-:Y:S02]  /*5bf0*/  SEL R4, RZ, 0x1, P1 ;  /* 0x00000001ff047807 */ /* 0x001fe40000800000 */
[----:B------:R-:W-:Y:S02]  /*5c00*/  SEL R3, R0, RZ, P1 ;  /* 0x000000ff00037207 */ /* 0x000fe40000800000 */
[----:B------:R-:W-:Y:S01]  /*5c10*/  LOP3.LUT R0, R11, R4, RZ, 0x3c, !PT ;  /* 0x000000040b007212 */ /* 0x000fe200078e3cff */
[----:B-1----:R-:W-:Y:S06]  /*5c20*/  @!P0 BRA `(.L_x_100) ;  /* 0x0000000400288947 */ /* 0x002fec0003800000 */
.L_x_116:
[----:B------:R-:W-:Y:S01]  /*5c30*/  IMAD R3, R3, 0x8, R2 ;  /* 0x0000000803037824 */ /* 0x000fe200078e0202 */
[----:B------:R-:W-:-:S07]  /*5c40*/  SHF.L.U32 R0, R0, 0x1f, RZ ;  /* 0x0000001f00007819 */ /* 0x000fce00000006ff */
.L_x_101:
[----:B-1----:R1:W2:Y:S02]  /*5c50*/  SYNCS.PHASECHK.TRANS64.TRYWAIT P0, [R3+URZ], R0 ;  /* 0x00000000030075a7 */ /* 0x0022a4000800017f */
[----:B--2---:R-:W-:Y:S05]  /*5c60*/  @!P0 NANOSLEEP.SYNCS 0x989680 ;  /* 0x009896800000895d */ /* 0x004fea0003900000 */
[----:B------:R-:W2:Y:S02]  /*5c70*/  @!P0 SYNCS.PHASECHK.TRANS64 P0, [R3+URZ], R0 ;  /* 0x00000000030085a7 */ /* 0x000ea4000800007f */
[----:B--2---:R-:W-:Y:S05]  /*5c80*/  @!P0 BRA `(.L_x_101) ;  /* 0xfffffffc00f08947 */ /* 0x004fea000383ffff */
.L_x_91:
[----:B------:R-:W-:Y:S05]  /*5c90*/  BSYNC B0 ;  /* 0x0000000000007941 */ /* 0x000fea0003800000 */
.L_x_90:
[----:B------:R-:W-:Y:S05]  /*5ca0*/  EXIT ;  /* 0x000000000000794d */ /* 0x000fea0003800000 */
.L_x_22:
[----:B---3--:R3:W4:Y:S02]  /*5cb0*/  SYNCS.PHASECHK.TRANS64.TRYWAIT P1, [R3+URZ], R0 ;  /* 0x00000000030075a7 */ /* 0x008724000802017f */
[----:B----4-:R-:W-:Y:S05]  /*5cc0*/  @!P1 NANOSLEEP.SYNCS 0x989680 ;  /* 0x009896800000995d */ /* 0x010fea0003900000 */
[----:B------:R-:W4:Y:S02]  /*5cd0*/  @!P1 SYNCS.PHASECHK.TRANS64 P1, [R3+URZ], R0 ;  /* 0x00000000030095a7 */ /* 0x000f24000802007f */
[----:B----4-:R-:W-:Y:S05]  /*5ce0*/  @!P1 BRA `(.L_x_22) ;  /* 0xfffffffc00f09947 */ /* 0x010fea000383ffff */
[----:B------:R-:W-:Y:S05]  /*5cf0*/  BRA `(.L_x_21) ;  /* 0xffffffb800447947 */ /* 0x000fea000383ffff */
.L_x_27:
[----:B-1----:R1:W2:Y:S02]  /*5d00*/  SYNCS.PHASECHK.TRANS64.TRYWAIT P1, [R5+URZ], R4 ;  /* 0x00000004050075a7 */ /* 0x0022a4000802017f */
[----:B--2---:R-:W-:Y:S05]  /*5d10*/  @!P1 NANOSLEEP.SYNCS 0x989680 ;  /* 0x009896800000995d */ /* 0x004fea0003900000 */
[----:B------:R-:W2:Y:S02]  /*5d20*/  @!P1 SYNCS.PHASECHK.TRANS64 P1, [R5+URZ], R4 ;  /* 0x00000004050095a7 */ /* 0x000ea4000802007f */
[----:B--2---:R-:W-:Y:S05]  /*5d30*/  @!P1 BRA `(.L_x_27) ;  /* 0xfffffffc00f09947 */ /* 0x004fea000383ffff */
[----:B------:R-:W-:Y:S05]  /*5d40*/  BRA `(.L_x_26) ;  /* 0xffffffbc005c7947 */ /* 0x000fea000383ffff */
.L_x_78:
[----:B------:R-:W-:Y:S01]  /*5d50*/  BSSY B1, `(.L_x_102) ;  /* 0x0000006000017945 */ /* 0x000fe20003800000 */
[----:B------:R-:W-:-:S07]  /*5d60*/  IMAD.MOV.U32 R15, RZ, RZ, -0x1 ;  /* 0xffffffffff0f7424 */ /* 0x000fce00078e00ff */
[----:B------:R-:W-:Y:S05]  /*5d70*/  WARPSYNC.COLLECTIVE R15, `(.L_x_103) ;  /* 0x000000000f0c7348 */ /* 0x000fea0003c00000 */
[----:B------:R-:W-:Y:S02]  /*5d80*/  ELECT P6, UR62, PT ;  /* 0x00000000003e782f */ /* 0x000fe400038c0000 */
[----:B------:R-:W-:Y:S01]  /*5d90*/  MOV R14, UR62 ;  /* 0x0000003e000e7c02 */ /* 0x000fe20008000f00 */
[----:B------:R-:W-:Y:S10]  /*5da0*/  ENDCOLLECTIVE ;  /* 0x000000000000791b */ /* 0x000ff40003800000 */
.L_x_103:
[----:B------:R-:W-:Y:S05]  /*5db0*/  BSYNC B1 ;  /* 0x0000000000017941 */ /* 0x000fea0003800000 */
.L_x_102:
[----:B------:R-:W-:Y:S05]  /*5dc0*/  BRA `(.L_x_104) ;  /* 0xffffffec008c7947 */ /* 0x000fea000383ffff */
.L_x_81:
[----:B-1----:R1:W2:Y:S02]  /*5dd0*/  SYNCS.PHASECHK.TRANS64.TRYWAIT P0, [R23+URZ+0x48], R14 ;  /* 0x0000480e170075a7 */ /* 0x0022a4000800017f */
[----:B--2---:R-:W-:Y:S05]  /*5de0*/  @!P0 NANOSLEEP.SYNCS 0x989680 ;  /* 0x009896800000895d */ /* 0x004fea0003900000 */
[----:B------:R-:W2:Y:S02]  /*5df0*/  @!P0 SYNCS.PHASECHK.TRANS64 P0, [R23+URZ+0x48], R14 ;  /* 0x0000480e170085a7 */ /* 0x000ea4000800007f */
[----:B--2---:R-:W-:Y:S05]  /*5e00*/  @!P0 BRA `(.L_x_81) ;  /* 0xfffffffc00f08947 */ /* 0x004fea000383ffff */
[----:B------:R-:W-:Y:S05]  /*5e10*/  BRA `(.L_x_105) ;  /* 0xffffffec00c47947 */ /* 0x000fea000383ffff */
.L_x_89:
[----:B------:R-:W-:Y:S01]  /*5e20*/  BSSY B0, `(.L_x_106) ;  /* 0x0000006000007945 */ /* 0x000fe20003800000 */
[----:B------:R-:W-:-:S07]  /*5e30*/  IMAD.MOV.U32 R15, RZ, RZ, -0x1 ;  /* 0xffffffffff0f7424 */ /* 0x000fce00078e00ff */
[----:B------:R-:W-:Y:S05]  /*5e40*/  WARPSYNC.COLLECTIVE R15, `(.L_x_107) ;  /* 0x000000000f0c7348 */ /* 0x000fea0003c00000 */
[----:B------:R-:W-:Y:S02]  /*5e50*/  ELECT P6, UR62, PT ;  /* 0x00000000003e782f */ /* 0x000fe400038c0000 */
[----:B------:R-:W-:Y:S01]  /*5e60*/  MOV R14, UR62 ;  /* 0x0000003e000e7c02 */ /* 0x000fe20008000f00 */
[----:B------:R-:W-:Y:S10]  /*5e70*/  ENDCOLLECTIVE ;  /* 0x000000000000791b */ /* 0x000ff40003800000 */
.L_x_107:
[----:B------:R-:W-:Y:S05]  /*5e80*/  BSYNC B0 ;  /* 0x0000000000007941 */ /* 0x000fea0003800000 */
.L_x_106:
[----:B------:R-:W-:Y:S05]  /*5e90*/  BRA `(.L_x_108) ;  /* 0xfffffff8001c7947 */ /* 0x000fea000383ffff */
.L_x_93:
[----:B0-----:R0:W1:Y:S02]  /*5ea0*/  SYNCS.PHASECHK.TRANS64.TRYWAIT P0, [R7+URZ], R4 ;  /* 0x00000004070075a7 */ /* 0x001064000800017f */
[----:B-1----:R-:W-:Y:S05]  /*5eb0*/  @!P0 NANOSLEEP.SYNCS 0x989680 ;  /* 0x009896800000895d */ /* 0x002fea0003900000 */
[----:B------:R-:W1:Y:S02]  /*5ec0*/  @!P0 SYNCS.PHASECHK.TRANS64 P0, [R7+URZ], R4 ;  /* 0x00000004070085a7 */ /* 0x000e64000800007f */
[----:B-1----:R-:W-:Y:S05]  /*5ed0*/  @!P0 BRA `(.L_x_93) ;  /* 0xfffffffc00f08947 */ /* 0x002fea000383ffff */
[----:B------:R-:W-:Y:S05]  /*5ee0*/  BRA `(.L_x_109) ;  /* 0xfffffff8005c7947 */ /* 0x000fea000383ffff */
.L_x_94:
[----:B0-----:R0:W1:Y:S02]  /*5ef0*/  SYNCS.PHASECHK.TRANS64.TRYWAIT P0, [R8+URZ], R5 ;  /* 0x00000005080075a7 */ /* 0x001064000800017f */
[----:B-1----:R-:W-:Y:S05]  /*5f00*/  @!P0 NANOSLEEP.SYNCS 0x989680 ;  /* 0x009896800000895d */ /* 0x002fea0003900000 */
[----:B------:R-:W1:Y:S02]  /*5f10*/  @!P0 SYNCS.PHASECHK.TRANS64 P0, [R8+URZ], R5 ;  /* 0x00000005080085a7 */ /* 0x000e64000800007f */
[----:B-1----:R-:W-:Y:S05]  /*5f20*/  @!P0 BRA `(.L_x_94) ;  /* 0xfffffffc00f08947 */ /* 0x002fea000383ffff */
[----:B------:R-:W-:Y:S05]  /*5f30*/  BRA `(.L_x_110) ;  /* 0xfffffff8006c7947 */ /* 0x000fea000383ffff */
.L_x_95:
[----:B0-----:R0:W1:Y:S02]  /*5f40*/  SYNCS.PHASECHK.TRANS64.TRYWAIT P0, [R9+URZ], R4 ;  /* 0x00000004090075a7 */ /* 0x001064000800017f */
[----:B-1----:R-:W-:Y:S05]  /*5f50*/  @!P0 NANOSLEEP.SYNCS 0x989680 ;  /* 0x009896800000895d */ /* 0x002fea0003900000 */
[----:B------:R-:W1:Y:S02]  /*5f60*/  @!P0 SYNCS.PHASECHK.TRANS64 P0, [R9+URZ], R4 ;  /* 0x00000004090085a7 */ /* 0x000e64000800007f */
[----:B-1----:R-:W-:Y:S05]  /*5f70*/  @!P0 BRA `(.L_x_95) ;  /* 0xfffffffc00f08947 */ /* 0x002fea000383ffff */
[----:B------:R-:W-:Y:S05]  /*5f80*/  BRA `(.L_x_111) ;  /* 0xfffffff8007c7947 */ /* 0x000fea000383ffff */
.L_x_96:
[----:B0-----:R0:W1:Y:S02]  /*5f90*/  SYNCS.PHASECHK.TRANS64.TRYWAIT P0, [R8+URZ], R5 ;  /* 0x00000005080075a7 */ /* 0x001064000800017f */
[----:B-1----:R-:W-:Y:S05]  /*5fa0*/  @!P0 NANOSLEEP.SYNCS 0x989680 ;  /* 0x009896800000895d */ /* 0x002fea0003900000 */
[----:B------:R-:W1:Y:S02]  /*5fb0*/  @!P0 SYNCS.PHASECHK.TRANS64 P0, [R8+URZ], R5 ;  /* 0x00000005080085a7 */ /* 0x000e64000800007f */
[----:B-1----:R-:W-:Y:S05]  /*5fc0*/  @!P0 BRA `(.L_x_96) ;  /* 0xfffffffc00f08947 */ /* 0x002fea000383ffff */
[----:B------:R-:W-:Y:S05]  /*5fd0*/  BRA `(.L_x_112) ;  /* 0xfffffff8008c7947 */ /* 0x000fea000383ffff */
.L_x_97:
[----:B0-----:R0:W1:Y:S02]  /*5fe0*/  SYNCS.PHASECHK.TRANS64.TRYWAIT P0, [R9+URZ], R4 ;  /* 0x00000004090075a7 */ /* 0x001064000800017f */
[----:B-1----:R-:W-:Y:S05]  /*5ff0*/  @!P0 NANOSLEEP.SYNCS 0x989680 ;  /* 0x009896800000895d */ /* 0x002fea0003900000 */
[----:B------:R-:W1:Y:S02]  /*6000*/  @!P0 SYNCS.PHASECHK.TRANS64 P0, [R9+URZ], R4 ;  /* 0x00000004090085a7 */ /* 0x000e64000800007f */
[----:B-1----:R-:W-:Y:S05]  /*6010*/  @!P0 BRA `(.L_x_97) ;  /* 0xfffffffc00f08947 */ /* 0x002fea000383ffff */
[----:B------:R-:W-:Y:S05]  /*6020*/  BRA `(.L_x_113) ;  /* 0xfffffff8009c7947 */ /* 0x000fea000383ffff */
.L_x_98:
[----:B0-----:R0:W1:Y:S02]  /*6030*/  SYNCS.PHASECHK.TRANS64.TRYWAIT P0, [R8+URZ], R5 ;  /* 0x00000005080075a7 */ /* 0x001064000800017f */
[----:B-1----:R-:W-:Y:S05]  /*6040*/  @!P0 NANOSLEEP.SYNCS 0x989680 ;  /* 0x009896800000895d */ /* 0x002fea0003900000 */
[----:B------:R-:W1:Y:S02]  /*6050*/  @!P0 SYNCS.PHASECHK.TRANS64 P0, [R8+URZ], R5 ;  /* 0x00000005080085a7 */ /* 0x000e64000800007f */
[----:B-1----:R-:W-:Y:S05]  /*6060*/  @!P0 BRA `(.L_x_98) ;  /* 0xfffffffc00f08947 */ /* 0x002fea000383ffff */
[----:B------:R-:W-:Y:S05]  /*6070*/  BRA `(.L_x_114) ;  /* 0xfffffff800ac7947 */ /* 0x000fea000383ffff */
.L_x_99:
[----:B0-----:R0:W1:Y:S02]  /*6080*/  SYNCS.PHASECHK.TRANS64.TRYWAIT P0, [R9+URZ], R4 ;  /* 0x00000004090075a7 */ /* 0x001064000800017f */
[----:B-1----:R-:W-:Y:S05]  /*6090*/  @!P0 NANOSLEEP.SYNCS 0x989680 ;  /* 0x009896800000895d */ /* 0x002fea0003900000 */
[----:B------:R-:W1:Y:S02]  /*60a0*/  @!P0 SYNCS.PHASECHK.TRANS64 P0, [R9+URZ], R4 ;  /* 0x00000004090085a7 */ /* 0x000e64000800007f */
[----:B-1----:R-:W-:Y:S05]  /*60b0*/  @!P0 BRA `(.L_x_99) ;  /* 0xfffffffc00f08947 */ /* 0x002fea000383ffff */
[----:B------:R-:W-:Y:S05]  /*60c0*/  BRA `(.L_x_115) ;  /* 0xfffffff800bc7947 */ /* 0x000fea000383ffff */
.L_x_100:
[----:B0-----:R0:W1:Y:S02]  /*60d0*/  SYNCS.PHASECHK.TRANS64.TRYWAIT P0, [R6+URZ], R5 ;  /* 0x00000005060075a7 */ /* 0x001064000800017f */
[----:B-1----:R-:W-:Y:S05]  /*60e0*/  @!P0 NANOSLEEP.SYNCS 0x989680 ;  /* 0x009896800000895d */ /* 0x002fea0003900000 */
[----:B------:R-:W1:Y:S02]  /*60f0*/  @!P0 SYNCS.PHASECHK.TRANS64 P0, [R6+URZ], R5 ;  /* 0x00000005060085a7 */ /* 0x000e64000800007f */
[----:B-1----:R-:W-:Y:S05]  /*6100*/  @!P0 BRA `(.L_x_100) ;  /* 0xfffffffc00f08947 */ /* 0x002fea000383ffff */
[----:B------:R-:W-:Y:S05]  /*6110*/  BRA `(.L_x_116) ;  /* 0xfffffff800c47947 */ /* 0x000fea000383ffff */
.L_x_117:
[----:B------:R-:W-:-:S00]  /*6120*/  BRA `(.L_x_117) ;  /* 0xfffffffc00fc7947 */ /* 0x000fc0000383ffff */
[----:B------:R-:W-:-:S00]  /*6130*/  NOP ;  /* 0x0000000000007918 */ /* 0x000fc00000000000 */
        /* <DEDUP_REMOVED lines=12> */
.L_x_118:


//--------------------- .nv.global.init           --------------------------
	.section	.nv.global.init,"aw",@progbits
.nv.global.init:
	.type		$str$22,@object
	.size		$str$22,($str$23 - $str$22)
$str$22:
        /*0000*/ 	.byte	0x6b, 0x5f, 0x74, 0x69, 0x6c, 0x65, 0x5f, 0x63, 0x6f, 0x75, 0x6e, 0x74, 0x20, 0x3e, 0x3d, 0x20
        /*0010*/ 	.byte	0x31, 0x00
	.type		$str$23,@object
	.size		$str$23,(__unnamed_1 - $str$23)
$str$23:
        /*0012*/ 	.byte	0x2f, 0x74, 0x6d, 0x70, 0x2f, 0x63, 0x75, 0x74, 0x6c, 0x61, 0x73, 0x73, 0x5f, 0x73, 0x77, 0x65
        /*0022*/ 	.byte	0x65, 0x70, 0x5f, 0x73, 0x72, 0x63, 0x2f, 0x69, 0x6e, 0x63, 0x6c, 0x75, 0x64, 0x65, 0x2f, 0x63
        /*0032*/ 	.byte	0x75, 0x74, 0x6c, 0x61, 0x73, 0x73, 0x2f, 0x67, 0x65, 0x6d, 0x6d, 0x2f, 0x63, 0x6f, 0x6c, 0x6c
        /*0042*/ 	.byte	0x65, 0x63, 0x74, 0x69, 0x76, 0x65, 0x2f, 0x73, 0x6d, 0x39, 0x30, 0x5f, 0x6d, 0x6d, 0x61, 0x5f
        /*0052*/ 	.byte	0x74, 0x6d, 0x61, 0x5f, 0x67, 0x6d, 0x6d, 0x61, 0x5f, 0x73, 0x73, 0x5f, 0x77, 0x61, 0x72, 0x70
        /*0062*/ 	.byte	0x73, 0x70, 0x65, 0x63, 0x69, 0x61, 0x6c, 0x69, 0x7a, 0x65, 0x64, 0x2e, 0x68, 0x70, 0x70, 0x00
	.type		__unnamed_1,@object
	.size		__unnamed_1,(.L_0 - __unnamed_1)
__unnamed_1:
        /*0072*/ 	.byte	0x76, 0x6f, 0x69, 0x64, 0x20, 0x63, 0x75, 0x74, 0x6c, 0x61, 0x73, 0x73, 0x3a, 0x3a, 0x67, 0x65
        /* <DEDUP_REMOVED lines=172> */
        /*0b42*/ 	.byte	0x74, 0x69, 0x74, 0x79, 0x5d, 0x00
.L_0:


//--------------------- .nv.shared._ZN7cutlass13device_kernelINS_4gemm6kernel13GemmUniversalIN4cute5tupleIJiiiiEEENS1_10collective13CollectiveMmaINS1_34MainloopSm90TmaGmmaWarpSpecializedILi9ENS5_IJNS4_1CILi2EEENSA_ILi1EEESC_EEENS1_35KernelTmaWarpSpecializedCooperativeEEENS5_IJNSA_ILi384EEENSA_ILi16EEENSA_ILi64EEEEEEaNS5_IJlSC_lEEEaSK_NS4_8TiledMMAINS4_8MMA_AtomIJNS4_4SM904GMMA26MMA_64x16x32_S32S8S8_SS_TNEEEENS4_6LayoutISD_NS5_IJSC_NSA_ILi0EEESS_EEEEENS5_IJNS4_10UnderscoreESV_SV_EEEEENS4_13SM90_TMA_LOADENS4_14ComposedLayoutINS4_7SwizzleILi2ELi4ELi3EEENS4_18smem_ptr_flag_bitsILi8EEENSR_INS5_IJNSA_ILi8EEESI_EEENS5_IJSI_SC_EEEEEEEvNS4_8identityENS4_23SM90_TMA_LOAD_MULTICASTES18_vS19_EENS_8epilogue10collective6detail29Sm90TmaWarpSpecializedAdapterINS1D_15DefaultEpilogueIaSK_SK_NS1C_6thread17LinearCombinationIaLi1EiiLNS1H_9ScaleType4KindE0ELNS_15FloatRoundStyleE2EaEENS1_15EpilogueDefaultEEEEEvvEEEEvNT_6ParamsE --------------------------
	.section	.nv.shared._ZN7cutlass13device_kernelINS_4gemm6kernel13GemmUniversalIN4cute5tupleIJiiiiEEENS1_10collective13CollectiveMmaINS1_34MainloopSm90TmaGmmaWarpSpecializedILi9ENS5_IJNS4_1CILi2EEENSA_ILi1EEESC_EEENS1_35KernelTmaWarpSpecializedCooperativeEEENS5_IJNSA_ILi384EEENSA_ILi16EEENSA_ILi64EEEEEEaNS5_IJlSC_lEEEaSK_NS4_8TiledMMAINS4_8MMA_AtomIJNS4_4SM904GMMA26MMA_64x16x32_S32S8S8_SS_TNEEEENS4_6LayoutISD_NS5_IJSC_NSA_ILi0EEESS_EEEEENS5_IJNS4_10UnderscoreESV_SV_EEEEENS4_13SM90_TMA_LOADENS4_14ComposedLayoutINS4_7SwizzleILi2ELi4ELi3EEENS4_18smem_ptr_flag_bitsILi8EEENSR_INS5_IJNSA_ILi8EEESI_EEENS5_IJSI_SC_EEEEEEEvNS4_8identityENS4_23SM90_TMA_LOAD_MULTICASTES18_vS19_EENS_8epilogue10collective6detail29Sm90TmaWarpSpecializedAdapterINS1D_15DefaultEpilogueIaSK_SK_NS1C_6thread17LinearCombinationIaLi1EiiLNS1H_9ScaleType4KindE0ELNS_15FloatRoundStyleE2EaEENS1_15EpilogueDefaultEEEEEvvEEEEvNT_6ParamsE,"aw",@nobits
	.sectionflags	@""
	.align	16
	.zero		1024


//--------------------- .nv.shared.reserved.0     --------------------------
	.section	.nv.shared.reserved.0,"aw",@nobits
	.weak		__nv_reservedSMEM_offset_0_alias
	.size		__nv_reservedSMEM_offset_0_alias, 0, 0
	.other		__nv_reservedSMEM_offset_0_alias,@"STO_CUDA_RESERVED_SHARED STV_DEFAULT"
__nv_reservedSMEM_offset_0_alias:
	.zero		0


//--------------------- .nv.global                --------------------------
	.section	.nv.global,"aw",@nobits
.nv.global:
	.type		_ZN39_INTERNAL_307869c8_4_k_cu_69c6b5e4_35114cute1_E,@object
	.size		_ZN39_INTERNAL_307869c8_4_k_cu_69c6b5e4_35114cute1_E,(_ZN39_INTERNAL_307869c8_4_k_cu_69c6b5e4_35114cuda3std3__45__cpo6cbeginE - _ZN39_INTERNAL_307869c8_4_k_cu_69c6b5e4_35114cute1_E)
_ZN39_INTERNAL_307869c8_4_k_cu_69c6b5e4_35114cute1_E:
	.zero		1
	.type		_ZN39_INTERNAL_307869c8_4_k_cu_69c6b5e4_35114cuda3std3__45__cpo6cbeginE,@object
	.size		_ZN39_INTERNAL_307869c8_4_k_cu_69c6b5e4_35114cuda3std3__45__cpo6cbeginE,(_ZN39_INTERNAL_307869c8_4_k_cu_69c6b5e4_35114cuda3std3__48in_placeE - _ZN39_INTERNAL_307869c8_4_k_cu_69c6b5e4_35114cuda3std3__45__cpo6cbeginE)
_ZN39_INTERNAL_307869c8_4_k_cu_69c6b5e4_35114cuda3std3__45__cpo6cbeginE:
	.zero		1
	.type		_ZN39_INTERNAL_307869c8_4_k_cu_69c6b5e4_35114cuda3std3__48in_placeE,@object
	.size		_ZN39_INTERNAL_307869c8_4_k_cu_69c6b5e4_35114cuda3std3__48in_placeE,(_ZN39_INTERNAL_307869c8_4_k_cu_69c6b5e4_35114cuda3std6ranges3__45__cpo9iter_moveE - _ZN39_INTERNAL_307869c8_4_k_cu_69c6b5e4_35114cuda3std3__48in_placeE)
_ZN39_INTERNAL_307869c8_4_k_cu_69c6b5e4_35114cuda3std3__48in_placeE:
	.zero		1
	.type		_ZN39_INTERNAL_307869c8_4_k_cu_69c6b5e4_35114cuda3std6ranges3__45__cpo9iter_moveE,@object
	.size		_ZN39_INTERNAL_307869c8_4_k_cu_69c6b5e4_35114cuda3std6ranges3__45__cpo9iter_moveE,(_ZN39_INTERNAL_307869c8_4_k_cu_69c6b5e4_35114cuda3std3__45__cpo5beginE - _ZN39_INTERNAL_307869c8_4_k_cu_69c6b5e4_35114cuda3std6ranges3__45__cpo9iter_moveE)
_ZN39_INTERNAL_307869c8_4_k_cu_69c6b5e4_35114cuda3std6ranges3__45__cpo9iter_moveE:
	.zero		1
	.type		_ZN39_INTERNAL_307869c8_4_k_cu_69c6b5e4_35114cuda3std3__45__cpo5beginE,@object
	.size		_ZN39_INTERNAL_307869c8_4_k_cu_69c6b5e4_35114cuda3std3__45__cpo5beginE,(_ZN39_INTERNAL_307869c8_4_k_cu_69c6b5e4_35114cuda3std3__441_GLOBAL__N__307869c8_4_k_cu_69c6b5e4_35116ignoreE - _ZN39_INTERNAL_307869c8_4_k_cu_69c6b5e4_35114cuda3std3__45__cpo5beginE)
_ZN39_INTERNAL_307869c8_4_k_cu_69c6b5e4_35114cuda3std3__45__cpo5beginE:
	.zero		1
	.type		_ZN39_INTERNAL_307869c8_4_k_cu_69c6b5e4_35114cuda3std3__441_GLOBAL__N__307869c8_4_k_cu_69c6b5e4_35116ignoreE,@object
	.size		_ZN39_INTERNAL_307869c8_4_k_cu_69c6b5e4_35114cuda3std3__441_GLOBAL__N__307869c8_4_k_cu_69c6b5e4_35116ignoreE,(_ZN39_INTERNAL_307869c8_4_k_cu_69c6b5e4_35114cute7productE - _ZN39_INTERNAL_307869c8_4_k_cu_69c6b5e4_35114cuda3std3__441_GLOBAL__N__307869c8_4_k_cu_69c6b5e4_35116ignoreE)
_ZN39_INTERNAL_307869c8_4_k_cu_69c6b5e4_35114cuda3std3__441_GLOBAL__N__307869c8_4_k_cu_69c6b5e4_35116ignoreE:
	.zero		1
	.type		_ZN39_INTERNAL_307869c8_4_k_cu_69c6b5e4_35114cute7productE,@object
	.size		_ZN39_INTERNAL_307869c8_4_k_cu_69c6b5e4_35114cute7productE,(_ZN39_INTERNAL_307869c8_4_k_cu_69c6b5e4_35114cuda3std3__45__cpo3endE - _ZN39_INTERNAL_307869c8_4_k_cu_69c6b5e4_35114cute7productE)
_ZN39_INTERNAL_307869c8_4_k_cu_69c6b5e4_35114cute7productE:
	.zero		1
	.type		_ZN39_INTERNAL_307869c8_4_k_cu_69c6b5e4_35114cuda3std3__45__cpo3endE,@object
	.size		_ZN39_INTERNAL_307869c8_4_k_cu_69c6b5e4_35114cuda3std3__45__cpo3endE,(_ZN39_INTERNAL_307869c8_4_k_cu_69c6b5e4_35114cuda3std3__419piecewise_constructE - _ZN39_INTERNAL_307869c8_4_k_cu_69c6b5e4_35114cuda3std3__45__cpo3endE)
_ZN39_INTERNAL_307869c8_4_k_cu_69c6b5e4_35114cuda3std3__45__cpo3endE:
	.zero		1
	.type		_ZN39_INTERNAL_307869c8_4_k_cu_69c6b5e4_35114cuda3std3__419piecewise_constructE,@object
	.size		_ZN39_INTERNAL_307869c8_4_k_cu_69c6b5e4_35114cuda3std3__419piecewise_constructE,(_ZN39_INTERNAL_307869c8_4_k_cu_69c6b5e4_35114cuda3std3__45__cpo4cendE - _ZN39_INTERNAL_307869c8_4_k_cu_69c6b5e4_35114cuda3std3__419piecewise_constructE)
_ZN39_INTERNAL_307869c8_4_k_cu_69c6b5e4_35114cuda3std3__419piecewise_constructE:
	.zero		1
	.type		_ZN39_INTERNAL_307869c8_4_k_cu_69c6b5e4_35114cuda3std3__45__cpo4cendE,@object
	.size		_ZN39_INTERNAL_307869c8_4_k_cu_69c6b5e4_35114cuda3std3__45__cpo4cendE,(_ZN39_INTERNAL_307869c8_4_k_cu_69c6b5e4_35114cuda3std6ranges3__45__cpo4swapE - _ZN39_INTERNAL_307869c8_4_k_cu_69c6b5e4_35114cuda3std3__45__cpo4cendE)
_ZN39_INTERNAL_307869c8_4_k_cu_69c6b5e4_35114cuda3std3__45__cpo4cendE:
	.zero		1
	.type		_ZN39_INTERNAL_307869c8_4_k_cu_69c6b5e4_35114cuda3std6ranges3__45__cpo4swapE,@object
	.size		_ZN39_INTERNAL_307869c8_4_k_cu_69c6b5e4_35114cuda3std6ranges3__45__cpo4swapE,(.L_8 - _ZN39_INTERNAL_307869c8_4_k_cu_69c6b5e4_35114cuda3std6ranges3__45__cpo4swapE)
_ZN39_INTERNAL_307869c8_4_k_cu_69c6b5e4_35114cuda3std6ranges3__45__cpo4swapE:
	.zero		1
.L_8:


//--------------------- .nv.constant0._ZN7cutlass13device_kernelINS_4gemm6kernel13GemmUniversalIN4cute5tupleIJiiiiEEENS1_10collective13CollectiveMmaINS1_34MainloopSm90TmaGmmaWarpSpecializedILi9ENS5_IJNS4_1CILi2EEENSA_ILi1EEESC_EEENS1_35KernelTmaWarpSpecializedCooperativeEEENS5_IJNSA_ILi384EEENSA_ILi16EEENSA_ILi64EEEEEEaNS5_IJlSC_lEEEaSK_NS4_8TiledMMAINS4_8MMA_AtomIJNS4_4SM904GMMA26MMA_64x16x32_S32S8S8_SS_TNEEEENS4_6LayoutISD_NS5_IJSC_NSA_ILi0EEESS_EEEEENS5_IJNS4_10UnderscoreESV_SV_EEEEENS4_13SM90_TMA_LOADENS4_14ComposedLayoutINS4_7SwizzleILi2ELi4ELi3EEENS4_18smem_ptr_flag_bitsILi8EEENSR_INS5_IJNSA_ILi8EEESI_EEENS5_IJSI_SC_EEEEEEEvNS4_8identityENS4_23SM90_TMA_LOAD_MULTICASTES18_vS19_EENS_8epilogue10collective6detail29Sm90TmaWarpSpecializedAdapterINS1D_15DefaultEpilogueIaSK_SK_NS1C_6thread17LinearCombinationIaLi1EiiLNS1H_9ScaleType4KindE0ELNS_15FloatRoundStyleE2EaEENS1_15EpilogueDefaultEEEEEvvEEEEvNT_6ParamsE --------------------------
	.section	.nv.constant0._ZN7cutlass13device_kernelINS_4gemm6kernel13GemmUniversalIN4cute5tupleIJiiiiEEENS1_10collective13CollectiveMmaINS1_34MainloopSm90TmaGmmaWarpSpecializedILi9ENS5_IJNS4_1CILi2EEENSA_ILi1EEESC_EEENS1_35KernelTmaWarpSpecializedCooperativeEEENS5_IJNSA_ILi384EEENSA_ILi16EEENSA_ILi64EEEEEEaNS5_IJlSC_lEEEaSK_NS4_8TiledMMAINS4_8MMA_AtomIJNS4_4SM904GMMA26MMA_64x16x32_S32S8S8_SS_TNEEEENS4_6LayoutISD_NS5_IJSC_NSA_ILi0EEESS_EEEEENS5_IJNS4_10UnderscoreESV_SV_EEEEENS4_13SM90_TMA_LOADENS4_14ComposedLayoutINS4_7SwizzleILi2ELi4ELi3EEENS4_18smem_ptr_flag_bitsILi8EEENSR_INS5_IJNSA_ILi8EEESI_EEENS5_IJSI_SC_EEEEEEEvNS4_8identityENS4_23SM90_TMA_LOAD_MULTICASTES18_vS19_EENS_8epilogue10collective6detail29Sm90TmaWarpSpecializedAdapterINS1D_15DefaultEpilogueIaSK_SK_NS1C_6thread17LinearCombinationIaLi1EiiLNS1H_9ScaleType4KindE0ELNS_15FloatRoundStyleE2EaEENS1_15EpilogueDefaultEEEEEvvEEEEvNT_6ParamsE,"a",@progbits
	.sectionflags	@""
	.align	4
.nv.constant0._ZN7cutlass13device_kernelINS_4gemm6kernel13GemmUniversalIN4cute5tupleIJiiiiEEENS1_10collective13CollectiveMmaINS1_34MainloopSm90TmaGmmaWarpSpecializedILi9ENS5_IJNS4_1CILi2EEENSA_ILi1EEESC_EEENS1_35KernelTmaWarpSpecializedCooperativeEEENS5_IJNSA_ILi384EEENSA_ILi16EEENSA_ILi64EEEEEEaNS5_IJlSC_lEEEaSK_NS4_8TiledMMAINS4_8MMA_AtomIJNS4_4SM904GMMA26MMA_64x16x32_S32S8S8_SS_TNEEEENS4_6LayoutISD_NS5_IJSC_NSA_ILi0EEESS_EEEEENS5_IJNS4_10UnderscoreESV_SV_EEEEENS4_13SM90_TMA_LOADENS4_14ComposedLayoutINS4_7SwizzleILi2ELi4ELi3EEENS4_18smem_ptr_flag_bitsILi8EEENSR_INS5_IJNSA_ILi8EEESI_EEENS5_IJSI_SC_EEEEEEEvNS4_8identityENS4_23SM90_TMA_LOAD_MULTICASTES18_vS19_EENS_8epilogue10collective6detail29Sm90TmaWarpSpecializedAdapterINS1D_15DefaultEpilogueIaSK_SK_NS1C_6thread17LinearCombinationIaLi1EiiLNS1H_9ScaleType4KindE0ELNS_15FloatRoundStyleE2EaEENS1_15EpilogueDefaultEEEEEvvEEEEvNT_6ParamsE:
	.zero		1664


//--------------------- SYMBOLS --------------------------

	.type		.nv.reservedSmem.offset0,@object
	.size		.nv.reservedSmem.offset0,0x4
	.type		__assertfail,@function
